//
// Generated by NVIDIA NVVM Compiler
//
// Compiler Build ID: CL-36424714
// Cuda compilation tools, release 13.0, V13.0.88
// Based on NVVM 20.0.0
//

.version 9.0
.target sm_100
.address_size 64

	// .globl	_ZN5cntns13logsig_kernelEPKdPdi
.extern .shared .align 16 .b8 _ZN5cntns10sharedDataE[];

.visible .entry _ZN5cntns13logsig_kernelEPKdPdi(
	.param .u64 .ptr .align 1 _ZN5cntns13logsig_kernelEPKdPdi_param_0,
	.param .u64 .ptr .align 1 _ZN5cntns13logsig_kernelEPKdPdi_param_1,
	.param .u32 _ZN5cntns13logsig_kernelEPKdPdi_param_2
)
{
	.reg .pred 	%p<5>;
	.reg .b32 	%r<21>;
	.reg .b32 	%f<3>;
	.reg .b64 	%rd<9>;
	.reg .b64 	%fd<30>;

	ld.param.u64 	%rd1, [_ZN5cntns13logsig_kernelEPKdPdi_param_0];
	ld.param.u64 	%rd2, [_ZN5cntns13logsig_kernelEPKdPdi_param_1];
	ld.param.u32 	%r5, [_ZN5cntns13logsig_kernelEPKdPdi_param_2];
	mov.u32 	%r6, %ctaid.x;
	mov.u32 	%r7, %ntid.x;
	mov.u32 	%r8, %tid.x;
	mad.lo.s32 	%r1, %r6, %r7, %r8;
	setp.ge.u32 	%p1, %r1, %r5;
	@%p1 bra 	$L__BB0_5;
	cvta.to.global.u64 	%rd3, %rd1;
	mul.wide.u32 	%rd4, %r1, 8;
	add.s64 	%rd5, %rd3, %rd4;
	ld.global.f64 	%fd1, [%rd5];
	neg.f64 	%fd6, %fd1;
	fma.rn.f64 	%fd7, %fd1, 0dBFF71547652B82FE, 0d4338000000000000;
	{
	.reg .b32 %temp; 
	mov.b64 	{%r2, %temp}, %fd7;
	}
	mov.f64 	%fd8, 0dC338000000000000;
	add.rn.f64 	%fd9, %fd7, %fd8;
	fma.rn.f64 	%fd10, %fd9, 0dBFE62E42FEFA39EF, %fd6;
	fma.rn.f64 	%fd11, %fd9, 0dBC7ABC9E3B39803F, %fd10;
	fma.rn.f64 	%fd12, %fd11, 0d3E5ADE1569CE2BDF, 0d3E928AF3FCA213EA;
	fma.rn.f64 	%fd13, %fd12, %fd11, 0d3EC71DEE62401315;
	fma.rn.f64 	%fd14, %fd13, %fd11, 0d3EFA01997C89EB71;
	fma.rn.f64 	%fd15, %fd14, %fd11, 0d3F2A01A014761F65;
	fma.rn.f64 	%fd16, %fd15, %fd11, 0d3F56C16C1852B7AF;
	fma.rn.f64 	%fd17, %fd16, %fd11, 0d3F81111111122322;
	fma.rn.f64 	%fd18, %fd17, %fd11, 0d3FA55555555502A1;
	fma.rn.f64 	%fd19, %fd18, %fd11, 0d3FC5555555555511;
	fma.rn.f64 	%fd20, %fd19, %fd11, 0d3FE000000000000B;
	fma.rn.f64 	%fd21, %fd20, %fd11, 0d3FF0000000000000;
	fma.rn.f64 	%fd22, %fd21, %fd11, 0d3FF0000000000000;
	{
	.reg .b32 %temp; 
	mov.b64 	{%r3, %temp}, %fd22;
	}
	{
	.reg .b32 %temp; 
	mov.b64 	{%temp, %r4}, %fd22;
	}
	shl.b32 	%r9, %r2, 20;
	add.s32 	%r10, %r9, %r4;
	mov.b64 	%fd29, {%r3, %r10};
	{
	.reg .b32 %temp; 
	mov.b64 	{%temp, %r11}, %fd6;
	}
	mov.b32 	%f2, %r11;
	abs.f32 	%f1, %f2;
	setp.lt.f32 	%p2, %f1, 0f4086232B;
	@%p2 bra 	$L__BB0_4;
	setp.gt.f64 	%p3, %fd1, 0d0000000000000000;
	mov.f64 	%fd23, 0d7FF0000000000000;
	sub.f64 	%fd24, %fd23, %fd1;
	selp.f64 	%fd29, 0d0000000000000000, %fd24, %p3;
	setp.geu.f32 	%p4, %f1, 0f40874800;
	@%p4 bra 	$L__BB0_4;
	shr.u32 	%r12, %r2, 31;
	add.s32 	%r13, %r2, %r12;
	shr.s32 	%r14, %r13, 1;
	shl.b32 	%r15, %r14, 20;
	add.s32 	%r16, %r4, %r15;
	mov.b64 	%fd25, {%r3, %r16};
	sub.s32 	%r17, %r2, %r14;
	shl.b32 	%r18, %r17, 20;
	add.s32 	%r19, %r18, 1072693248;
	mov.b32 	%r20, 0;
	mov.b64 	%fd26, {%r20, %r19};
	mul.f64 	%fd29, %fd26, %fd25;
$L__BB0_4:
	add.f64 	%fd27, %fd29, 0d3FF0000000000000;
	rcp.rn.f64 	%fd28, %fd27;
	cvta.to.global.u64 	%rd6, %rd2;
	add.s64 	%rd8, %rd6, %rd4;
	st.global.f64 	[%rd8], %fd28;
$L__BB0_5:
	ret;

}
	// .globl	_ZN5cntns24logsig_derivative_kernelEPKdPdi
.visible .entry _ZN5cntns24logsig_derivative_kernelEPKdPdi(
	.param .u64 .ptr .align 1 _ZN5cntns24logsig_derivative_kernelEPKdPdi_param_0,
	.param .u64 .ptr .align 1 _ZN5cntns24logsig_derivative_kernelEPKdPdi_param_1,
	.param .u32 _ZN5cntns24logsig_derivative_kernelEPKdPdi_param_2
)
{
	.reg .pred 	%p<2>;
	.reg .b32 	%r<6>;
	.reg .b64 	%rd<8>;
	.reg .b64 	%fd<5>;

	ld.param.u64 	%rd1, [_ZN5cntns24logsig_derivative_kernelEPKdPdi_param_0];
	ld.param.u64 	%rd2, [_ZN5cntns24logsig_derivative_kernelEPKdPdi_param_1];
	ld.param.u32 	%r2, [_ZN5cntns24logsig_derivative_kernelEPKdPdi_param_2];
	mov.u32 	%r3, %ctaid.x;
	mov.u32 	%r4, %ntid.x;
	mov.u32 	%r5, %tid.x;
	mad.lo.s32 	%r1, %r3, %r4, %r5;
	setp.ge.u32 	%p1, %r1, %r2;
	@%p1 bra 	$L__BB1_2;
	cvta.to.global.u64 	%rd3, %rd1;
	cvta.to.global.u64 	%rd4, %rd2;
	mul.wide.u32 	%rd5, %r1, 8;
	add.s64 	%rd6, %rd3, %rd5;
	ld.global.f64 	%fd1, [%rd6];
	mov.f64 	%fd2, 0d3FF0000000000000;
	sub.f64 	%fd3, %fd2, %fd1;
	mul.f64 	%fd4, %fd1, %fd3;
	add.s64 	%rd7, %rd4, %rd5;
	st.global.f64 	[%rd7], %fd4;
$L__BB1_2:
	ret;

}
	// .globl	_ZN5cntns11relu_kernelEPKdPdi
.visible .entry _ZN5cntns11relu_kernelEPKdPdi(
	.param .u64 .ptr .align 1 _ZN5cntns11relu_kernelEPKdPdi_param_0,
	.param .u64 .ptr .align 1 _ZN5cntns11relu_kernelEPKdPdi_param_1,
	.param .u32 _ZN5cntns11relu_kernelEPKdPdi_param_2
)
{
	.reg .pred 	%p<3>;
	.reg .b32 	%r<6>;
	.reg .b64 	%rd<8>;
	.reg .b64 	%fd<3>;

	ld.param.u64 	%rd1, [_ZN5cntns11relu_kernelEPKdPdi_param_0];
	ld.param.u64 	%rd2, [_ZN5cntns11relu_kernelEPKdPdi_param_1];
	ld.param.u32 	%r2, [_ZN5cntns11relu_kernelEPKdPdi_param_2];
	mov.u32 	%r3, %ctaid.x;
	mov.u32 	%r4, %ntid.x;
	mov.u32 	%r5, %tid.x;
	mad.lo.s32 	%r1, %r3, %r4, %r5;
	setp.ge.u32 	%p1, %r1, %r2;
	@%p1 bra 	$L__BB2_2;
	cvta.to.global.u64 	%rd3, %rd2;
	cvta.to.global.u64 	%rd4, %rd1;
	mul.wide.u32 	%rd5, %r1, 8;
	add.s64 	%rd6, %rd4, %rd5;
	ld.global.f64 	%fd1, [%rd6];
	setp.ge.f64 	%p2, %fd1, 0d0000000000000000;
	selp.f64 	%fd2, %fd1, 0d0000000000000000, %p2;
	add.s64 	%rd7, %rd3, %rd5;
	st.global.f64 	[%rd7], %fd2;
$L__BB2_2:
	ret;

}
	// .globl	_ZN5cntns22relu_derivative_kernelEPKdPdi
.visible .entry _ZN5cntns22relu_derivative_kernelEPKdPdi(
	.param .u64 .ptr .align 1 _ZN5cntns22relu_derivative_kernelEPKdPdi_param_0,
	.param .u64 .ptr .align 1 _ZN5cntns22relu_derivative_kernelEPKdPdi_param_1,
	.param .u32 _ZN5cntns22relu_derivative_kernelEPKdPdi_param_2
)
{
	.reg .pred 	%p<3>;
	.reg .b32 	%r<6>;
	.reg .b64 	%rd<8>;
	.reg .b64 	%fd<3>;

	ld.param.u64 	%rd1, [_ZN5cntns22relu_derivative_kernelEPKdPdi_param_0];
	ld.param.u64 	%rd2, [_ZN5cntns22relu_derivative_kernelEPKdPdi_param_1];
	ld.param.u32 	%r2, [_ZN5cntns22relu_derivative_kernelEPKdPdi_param_2];
	mov.u32 	%r3, %ctaid.x;
	mov.u32 	%r4, %ntid.x;
	mov.u32 	%r5, %tid.x;
	mad.lo.s32 	%r1, %r3, %r4, %r5;
	setp.ge.u32 	%p1, %r1, %r2;
	@%p1 bra 	$L__BB3_2;
	cvta.to.global.u64 	%rd3, %rd1;
	cvta.to.global.u64 	%rd4, %rd2;
	mul.wide.u32 	%rd5, %r1, 8;
	add.s64 	%rd6, %rd3, %rd5;
	ld.global.f64 	%fd1, [%rd6];
	setp.ge.f64 	%p2, %fd1, 0d0000000000000000;
	selp.f64 	%fd2, 0d3FF0000000000000, 0d0000000000000000, %p2;
	add.s64 	%rd7, %rd4, %rd5;
	st.global.f64 	[%rd7], %fd2;
$L__BB3_2:
	ret;

}
	// .globl	_ZN5cntns14softmax_kernelEPKdPdi
.visible .entry _ZN5cntns14softmax_kernelEPKdPdi(
	.param .u64 .ptr .align 1 _ZN5cntns14softmax_kernelEPKdPdi_param_0,
	.param .u64 .ptr .align 1 _ZN5cntns14softmax_kernelEPKdPdi_param_1,
	.param .u32 _ZN5cntns14softmax_kernelEPKdPdi_param_2
)
{
	.reg .pred 	%p<13>;
	.reg .b32 	%r<34>;
	.reg .b32 	%f<3>;
	.reg .b64 	%rd<9>;
	.reg .b64 	%fd<41>;

	ld.param.u64 	%rd3, [_ZN5cntns14softmax_kernelEPKdPdi_param_0];
	ld.param.u64 	%rd2, [_ZN5cntns14softmax_kernelEPKdPdi_param_1];
	ld.param.u32 	%r12, [_ZN5cntns14softmax_kernelEPKdPdi_param_2];
	cvta.to.global.u64 	%rd4, %rd3;
	mov.u32 	%r1, %tid.x;
	mov.u32 	%r13, %ctaid.x;
	mov.u32 	%r33, %ntid.x;
	mad.lo.s32 	%r3, %r13, %r33, %r1;
	setp.ge.s32 	%p1, %r3, %r12;
	mul.wide.s32 	%rd5, %r3, 8;
	add.s64 	%rd1, %rd4, %rd5;
	mov.f64 	%fd39, 0dC7EFFFFFE0000000;
	@%p1 bra 	$L__BB4_2;
	ld.global.f64 	%fd39, [%rd1];
$L__BB4_2:
	shl.b32 	%r14, %r1, 3;
	mov.u32 	%r15, _ZN5cntns10sharedDataE;
	add.s32 	%r4, %r15, %r14;
	st.shared.f64 	[%r4], %fd39;
	bar.sync 	0;
	setp.lt.u32 	%p2, %r33, 2;
	@%p2 bra 	$L__BB4_7;
	mov.u32 	%r32, %r33;
$L__BB4_4:
	shr.u32 	%r6, %r32, 1;
	setp.ge.u32 	%p3, %r1, %r6;
	@%p3 bra 	$L__BB4_6;
	ld.shared.f64 	%fd9, [%r4];
	shl.b32 	%r16, %r6, 3;
	add.s32 	%r17, %r4, %r16;
	ld.shared.f64 	%fd10, [%r17];
	max.f64 	%fd11, %fd9, %fd10;
	st.shared.f64 	[%r4], %fd11;
$L__BB4_6:
	bar.sync 	0;
	setp.gt.u32 	%p4, %r32, 3;
	mov.u32 	%r32, %r6;
	@%p4 bra 	$L__BB4_4;
$L__BB4_7:
	setp.ge.s32 	%p5, %r3, %r12;
	@%p5 bra 	$L__BB4_12;
	ld.shared.f64 	%fd12, [_ZN5cntns10sharedDataE];
	ld.global.f64 	%fd13, [%rd1];
	sub.f64 	%fd3, %fd13, %fd12;
	fma.rn.f64 	%fd14, %fd3, 0d3FF71547652B82FE, 0d4338000000000000;
	{
	.reg .b32 %temp; 
	mov.b64 	{%r7, %temp}, %fd14;
	}
	mov.f64 	%fd15, 0dC338000000000000;
	add.rn.f64 	%fd16, %fd14, %fd15;
	fma.rn.f64 	%fd17, %fd16, 0dBFE62E42FEFA39EF, %fd3;
	fma.rn.f64 	%fd18, %fd16, 0dBC7ABC9E3B39803F, %fd17;
	fma.rn.f64 	%fd19, %fd18, 0d3E5ADE1569CE2BDF, 0d3E928AF3FCA213EA;
	fma.rn.f64 	%fd20, %fd19, %fd18, 0d3EC71DEE62401315;
	fma.rn.f64 	%fd21, %fd20, %fd18, 0d3EFA01997C89EB71;
	fma.rn.f64 	%fd22, %fd21, %fd18, 0d3F2A01A014761F65;
	fma.rn.f64 	%fd23, %fd22, %fd18, 0d3F56C16C1852B7AF;
	fma.rn.f64 	%fd24, %fd23, %fd18, 0d3F81111111122322;
	fma.rn.f64 	%fd25, %fd24, %fd18, 0d3FA55555555502A1;
	fma.rn.f64 	%fd26, %fd25, %fd18, 0d3FC5555555555511;
	fma.rn.f64 	%fd27, %fd26, %fd18, 0d3FE000000000000B;
	fma.rn.f64 	%fd28, %fd27, %fd18, 0d3FF0000000000000;
	fma.rn.f64 	%fd29, %fd28, %fd18, 0d3FF0000000000000;
	{
	.reg .b32 %temp; 
	mov.b64 	{%r8, %temp}, %fd29;
	}
	{
	.reg .b32 %temp; 
	mov.b64 	{%temp, %r9}, %fd29;
	}
	shl.b32 	%r18, %r7, 20;
	add.s32 	%r19, %r18, %r9;
	mov.b64 	%fd40, {%r8, %r19};
	{
	.reg .b32 %temp; 
	mov.b64 	{%temp, %r20}, %fd3;
	}
	mov.b32 	%f2, %r20;
	abs.f32 	%f1, %f2;
	setp.lt.f32 	%p6, %f1, 0f4086232B;
	@%p6 bra 	$L__BB4_11;
	setp.lt.f64 	%p7, %fd3, 0d0000000000000000;
	add.f64 	%fd30, %fd3, 0d7FF0000000000000;
	selp.f64 	%fd40, 0d0000000000000000, %fd30, %p7;
	setp.geu.f32 	%p8, %f1, 0f40874800;
	@%p8 bra 	$L__BB4_11;
	shr.u32 	%r21, %r7, 31;
	add.s32 	%r22, %r7, %r21;
	shr.s32 	%r23, %r22, 1;
	shl.b32 	%r24, %r23, 20;
	add.s32 	%r25, %r9, %r24;
	mov.b64 	%fd31, {%r8, %r25};
	sub.s32 	%r26, %r7, %r23;
	shl.b32 	%r27, %r26, 20;
	add.s32 	%r28, %r27, 1072693248;
	mov.b32 	%r29, 0;
	mov.b64 	%fd32, {%r29, %r28};
	mul.f64 	%fd40, %fd32, %fd31;
$L__BB4_11:
	st.shared.f64 	[%r4], %fd40;
$L__BB4_12:
	setp.lt.u32 	%p9, %r33, 2;
	bar.sync 	0;
	@%p9 bra 	$L__BB4_16;
$L__BB4_13:
	shr.u32 	%r11, %r33, 1;
	setp.ge.u32 	%p10, %r1, %r11;
	@%p10 bra 	$L__BB4_15;
	shl.b32 	%r30, %r11, 3;
	add.s32 	%r31, %r4, %r30;
	ld.shared.f64 	%fd33, [%r31];
	ld.shared.f64 	%fd34, [%r4];
	add.f64 	%fd35, %fd33, %fd34;
	st.shared.f64 	[%r4], %fd35;
$L__BB4_15:
	bar.sync 	0;
	setp.gt.u32 	%p11, %r33, 3;
	mov.u32 	%r33, %r11;
	@%p11 bra 	$L__BB4_13;
$L__BB4_16:
	setp.ge.s32 	%p12, %r3, %r12;
	@%p12 bra 	$L__BB4_18;
	ld.shared.f64 	%fd36, [_ZN5cntns10sharedDataE];
	ld.shared.f64 	%fd37, [%r4];
	div.rn.f64 	%fd38, %fd37, %fd36;
	cvta.to.global.u64 	%rd6, %rd2;
	add.s64 	%rd8, %rd6, %rd5;
	st.global.f64 	[%rd8], %fd38;
$L__BB4_18:
	ret;

}


// ===== COMPILED SASS (sm_100) =====

	.target	sm_100

	.elftype	@"ET_EXEC"


//--------------------- .note.nv.tkinfo           --------------------------
	.section	.note.nv.tkinfo,"",@"SHT_NOTE"
	.sectionflags	@"SHF_NOTE_NV_TKINFO"
	.tkinfo
        /*0018*/ 	.word	0x00000002
        /*0030*/ 	.string	""
        /*0030*/ 	.string	"ptxas"
        /*0030*/ 	.string	"Cuda compilation tools, release 13.0, V13.0.88"
        /*0030*/ 	.string	"Build cuda_13.0.r13.0/compiler.36424714_0"
        /*0030*/ 	.string	"-arch sm_100 -m 64 "



//--------------------- .note.nv.cuinfo           --------------------------
	.section	.note.nv.cuinfo,"",@"SHT_NOTE"
	.sectionflags	@"SHF_NOTE_NV_CUINFO"
        /*0018*/ 	.short	0x0002
        /*001a*/ 	.short	0x0064
        /*001c*/ 	.short	0x0082
	.zero		2


//--------------------- .nv.info                  --------------------------
	.section	.nv.info,"",@"SHT_CUDA_INFO"
	.align	4


	//----- nvinfo : EIATTR_REGCOUNT
	.align		4
        /*0000*/ 	.byte	0x04, 0x2f
        /*0002*/ 	.short	(.L_1 - .L_0)
	.align		4
.L_0:
        /*0004*/ 	.word	index@(_ZN5cntns13logsig_kernelEPKdPdi)
        /*0008*/ 	.word	0x0000000e


	//----- nvinfo : EIATTR_FRAME_SIZE
	.align		4
.L_1:
        /*000c*/ 	.byte	0x04, 0x11
        /*000e*/ 	.short	(.L_3 - .L_2)
	.align		4
.L_2:
        /*0010*/ 	.word	index@($__internal_1_$__cuda_sm20_dblrcp_rn_slowpath_v3)
        /*0014*/ 	.word	0x00000000


	//----- nvinfo : EIATTR_FRAME_SIZE
	.align		4
.L_3:
        /*0018*/ 	.byte	0x04, 0x11
        /*001a*/ 	.short	(.L_5 - .L_4)
	.align		4
.L_4:
        /*001c*/ 	.word	index@(_ZN5cntns13logsig_kernelEPKdPdi)
        /*0020*/ 	.word	0x00000000


	//----- nvinfo : EIATTR_REGCOUNT
	.align		4
.L_5:
        /*0024*/ 	.byte	0x04, 0x2f
        /*0026*/ 	.short	(.L_7 - .L_6)
	.align		4
.L_6:
        /*0028*/ 	.word	index@(_ZN5cntns24logsig_derivative_kernelEPKdPdi)
        /*002c*/ 	.word	0x0000000c


	//----- nvinfo : EIATTR_FRAME_SIZE
	.align		4
.L_7:
        /*0030*/ 	.byte	0x04, 0x11
        /*0032*/ 	.short	(.L_9 - .L_8)
	.align		4
.L_8:
        /*0034*/ 	.word	index@(_ZN5cntns24logsig_derivative_kernelEPKdPdi)
        /*0038*/ 	.word	0x00000000


	//----- nvinfo : EIATTR_REGCOUNT
	.align		4
.L_9:
        /*003c*/ 	.byte	0x04, 0x2f
        /*003e*/ 	.short	(.L_11 - .L_10)
	.align		4
.L_10:
        /*0040*/ 	.word	index@(_ZN5cntns11relu_kernelEPKdPdi)
        /*0044*/ 	.word	0x0000000c


	//----- nvinfo : EIATTR_FRAME_SIZE
	.align		4
.L_11:
        /*0048*/ 	.byte	0x04, 0x11
        /*004a*/ 	.short	(.L_13 - .L_12)
	.align		4
.L_12:
        /*004c*/ 	.word	index@(_ZN5cntns11relu_kernelEPKdPdi)
        /*0050*/ 	.word	0x00000000


	//----- nvinfo : EIATTR_REGCOUNT
	.align		4
.L_13:
        /*0054*/ 	.byte	0x04, 0x2f
        /*0056*/ 	.short	(.L_15 - .L_14)
	.align		4
.L_14:
        /*0058*/ 	.word	index@(_ZN5cntns22relu_derivative_kernelEPKdPdi)
        /*005c*/ 	.word	0x0000000c


	//----- nvinfo : EIATTR_FRAME_SIZE
	.align		4
.L_15:
        /*0060*/ 	.byte	0x04, 0x11
        /*0062*/ 	.short	(.L_17 - .L_16)
	.align		4
.L_16:
        /*0064*/ 	.word	index@(_ZN5cntns22relu_derivative_kernelEPKdPdi)
        /*0068*/ 	.word	0x00000000


	//----- nvinfo : EIATTR_REGCOUNT
	.align		4
.L_17:
        /*006c*/ 	.byte	0x04, 0x2f
        /*006e*/ 	.short	(.L_19 - .L_18)
	.align		4
.L_18:
        /*0070*/ 	.word	index@(_ZN5cntns14softmax_kernelEPKdPdi)
        /*0074*/ 	.word	0x00000019


	//----- nvinfo : EIATTR_FRAME_SIZE
	.align		4
.L_19:
        /*0078*/ 	.byte	0x04, 0x11
        /*007a*/ 	.short	(.L_21 - .L_20)
	.align		4
.L_20:
        /*007c*/ 	.word	index@($__internal_0_$__cuda_sm20_div_rn_f64_full)
        /*0080*/ 	.word	0x00000000


	//----- nvinfo : EIATTR_FRAME_SIZE
	.align		4
.L_21:
        /*0084*/ 	.byte	0x04, 0x11
        /*0086*/ 	.short	(.L_23 - .L_22)
	.align		4
.L_22:
        /*0088*/ 	.word	index@(_ZN5cntns14softmax_kernelEPKdPdi)
        /*008c*/ 	.word	0x00000000


	//----- nvinfo : EIATTR_MIN_STACK_SIZE
	.align		4
.L_23:
        /*0090*/ 	.byte	0x04, 0x12
        /*0092*/ 	.short	(.L_25 - .L_24)
	.align		4
.L_24:
        /*0094*/ 	.word	index@(_ZN5cntns14softmax_kernelEPKdPdi)
        /*0098*/ 	.word	0x00000000


	//----- nvinfo : EIATTR_MIN_STACK_SIZE
	.align		4
.L_25:
        /*009c*/ 	.byte	0x04, 0x12
        /*009e*/ 	.short	(.L_27 - .L_26)
	.align		4
.L_26:
        /*00a0*/ 	.word	index@(_ZN5cntns22relu_derivative_kernelEPKdPdi)
        /*00a4*/ 	.word	0x00000000


	//----- nvinfo : EIATTR_MIN_STACK_SIZE
	.align		4
.L_27:
        /*00a8*/ 	.byte	0x04, 0x12
        /*00aa*/ 	.short	(.L_29 - .L_28)
	.align		4
.L_28:
        /*00ac*/ 	.word	index@(_ZN5cntns11relu_kernelEPKdPdi)
        /*00b0*/ 	.word	0x00000000


	//----- nvinfo : EIATTR_MIN_STACK_SIZE
	.align		4
.L_29:
        /*00b4*/ 	.byte	0x04, 0x12
        /*00b6*/ 	.short	(.L_31 - .L_30)
	.align		4
.L_30:
        /*00b8*/ 	.word	index@(_ZN5cntns24logsig_derivative_kernelEPKdPdi)
        /*00bc*/ 	.word	0x00000000


	//----- nvinfo : EIATTR_MIN_STACK_SIZE
	.align		4
.L_31:
        /*00c0*/ 	.byte	0x04, 0x12
        /*00c2*/ 	.short	(.L_33 - .L_32)
	.align		4
.L_32:
        /*00c4*/ 	.word	index@(_ZN5cntns13logsig_kernelEPKdPdi)
        /*00c8*/ 	.word	0x00000000
.L_33:


//--------------------- .nv.compat                --------------------------
	.section	.nv.compat,"",@"SHT_CUDA_COMPAT_INFO"
	.align	4
        /*0000*/ 	.byte	0x02, 0x09, 0x00, 0x00, 0x02, 0x02, 0x01, 0x00, 0x02, 0x05, 0x05, 0x00, 0x03, 0x07, 0x01, 0x01
        /*0010*/ 	.byte	0x02, 0x03, 0x00, 0x00, 0x02, 0x06, 0x01, 0x00, 0x04, 0x0b, 0x08, 0x00, 0x01, 0x00, 0x00, 0x00
        /*0020*/ 	.byte	0x00, 0x00, 0x00, 0x00


//--------------------- .nv.info._ZN5cntns14softmax_kernelEPKdPdi --------------------------
	.section	.nv.info._ZN5cntns14softmax_kernelEPKdPdi,"",@"SHT_CUDA_INFO"
	.sectionflags	@""
	.align	4


	//----- nvinfo : EIATTR_CUDA_API_VERSION
	.align		4
        /*0000*/ 	.byte	0x04, 0x37
        /*0002*/ 	.short	(.L_35 - .L_34)
.L_34:
        /*0004*/ 	.word	0x00000082


	//----- nvinfo : EIATTR_KPARAM_INFO
	.align		4
.L_35:
        /*0008*/ 	.byte	0x04, 0x17
        /*000a*/ 	.short	(.L_37 - .L_36)
.L_36:
        /*000c*/ 	.word	0x00000000
        /*0010*/ 	.short	0x0002
        /*0012*/ 	.short	0x0010
        /*0014*/ 	.byte	0x00, 0xf0, 0x11, 0x00


	//----- nvinfo : EIATTR_KPARAM_INFO
	.align		4
.L_37:
        /*0018*/ 	.byte	0x04, 0x17
        /*001a*/ 	.short	(.L_39 - .L_38)
.L_38:
        /*001c*/ 	.word	0x00000000
        /*0020*/ 	.short	0x0001
        /*0022*/ 	.short	0x0008
        /*0024*/ 	.byte	0x00, 0xf5, 0x21, 0x00


	//----- nvinfo : EIATTR_KPARAM_INFO
	.align		4
.L_39:
        /*0028*/ 	.byte	0x04, 0x17
        /*002a*/ 	.short	(.L_41 - .L_40)
.L_40:
        /*002c*/ 	.word	0x00000000
        /*0030*/ 	.short	0x0000
        /*0032*/ 	.short	0x0000
        /*0034*/ 	.byte	0x00, 0xf5, 0x21, 0x00


	//----- nvinfo : EIATTR_SPARSE_MMA_MASK
	.align		4
.L_41:
        /*0038*/ 	.byte	0x03, 0x50
        /*003a*/ 	.short	0x0000


	//----- nvinfo : EIATTR_MAXREG_COUNT
	.align		4
        /*003c*/ 	.byte	0x03, 0x1b
        /*003e*/ 	.short	0x00ff


	//----- nvinfo : EIATTR_NUM_BARRIERS
	.align		4
        /*0040*/ 	.byte	0x02, 0x4c
        /*0042*/ 	.byte	0x01
	.zero		1


	//----- nvinfo : EIATTR_MERCURY_ISA_VERSION
	.align		4
        /*0044*/ 	.byte	0x03, 0x5f
        /*0046*/ 	.short	0x0101


	//----- nvinfo : EIATTR_VRC_CTA_INIT_COUNT
	.align		4
        /*0048*/ 	.byte	0x02, 0x4a
	.zero		1
	.zero		1


	//----- nvinfo : EIATTR_EXIT_INSTR_OFFSETS
	.align		4
        /*004c*/ 	.byte	0x04, 0x1c
        /*004e*/ 	.short	(.L_43 - .L_42)


	//   ....[0]....
.L_42:
        /*0050*/ 	.word	0x000007f0


	//   ....[1]....
        /*0054*/ 	.word	0x000009a0


	//----- nvinfo : EIATTR_CRS_STACK_SIZE
	.align		4
.L_43:
        /*0058*/ 	.byte	0x04, 0x1e
        /*005a*/ 	.short	(.L_45 - .L_44)
.L_44:
        /*005c*/ 	.word	0x00000000


	//----- nvinfo : EIATTR_CBANK_PARAM_SIZE
	.align		4
.L_45:
        /*0060*/ 	.byte	0x03, 0x19
        /*0062*/ 	.short	0x0014


	//----- nvinfo : EIATTR_PARAM_CBANK
	.align		4
        /*0064*/ 	.byte	0x04, 0x0a
        /*0066*/ 	.short	(.L_47 - .L_46)
	.align		4
.L_46:
        /*0068*/ 	.word	index@(.nv.constant0._ZN5cntns14softmax_kernelEPKdPdi)
        /*006c*/ 	.short	0x0380
        /*006e*/ 	.short	0x0014


	//----- nvinfo : EIATTR_SW_WAR
	.align		4
.L_47:
        /*0070*/ 	.byte	0x04, 0x36
        /*0072*/ 	.short	(.L_49 - .L_48)
.L_48:
        /*0074*/ 	.word	0x00000008
.L_49:


//--------------------- .nv.info._ZN5cntns22relu_derivative_kernelEPKdPdi --------------------------
	.section	.nv.info._ZN5cntns22relu_derivative_kernelEPKdPdi,"",@"SHT_CUDA_INFO"
	.sectionflags	@""
	.align	4


	//----- nvinfo : EIATTR_CUDA_API_VERSION
	.align		4
        /*0000*/ 	.byte	0x04, 0x37
        /*0002*/ 	.short	(.L_51 - .L_50)
.L_50:
        /*0004*/ 	.word	0x00000082


	//----- nvinfo : EIATTR_KPARAM_INFO
	.align		4
.L_51:
        /*0008*/ 	.byte	0x04, 0x17
        /*000a*/ 	.short	(.L_53 - .L_52)
.L_52:
        /*000c*/ 	.word	0x00000000
        /*0010*/ 	.short	0x0002
        /*0012*/ 	.short	0x0010
        /*0014*/ 	.byte	0x00, 0xf0, 0x11, 0x00


	//----- nvinfo : EIATTR_KPARAM_INFO
	.align		4
.L_53:
        /*0018*/ 	.byte	0x04, 0x17
        /*001a*/ 	.short	(.L_55 - .L_54)
.L_54:
        /*001c*/ 	.word	0x00000000
        /*0020*/ 	.short	0x0001
        /*0022*/ 	.short	0x0008
        /*0024*/ 	.byte	0x00, 0xf5, 0x21, 0x00


	//----- nvinfo : EIATTR_KPARAM_INFO
	.align		4
.L_55:
        /*0028*/ 	.byte	0x04, 0x17
        /*002a*/ 	.short	(.L_57 - .L_56)
.L_56:
        /*002c*/ 	.word	0x00000000
        /*0030*/ 	.short	0x0000
        /*0032*/ 	.short	0x0000
        /*0034*/ 	.byte	0x00, 0xf5, 0x21, 0x00


	//----- nvinfo : EIATTR_SPARSE_MMA_MASK
	.align		4
.L_57:
        /*0038*/ 	.byte	0x03, 0x50
        /*003a*/ 	.short	0x0000


	//----- nvinfo : EIATTR_MAXREG_COUNT
	.align		4
        /*003c*/ 	.byte	0x03, 0x1b
        /*003e*/ 	.short	0x00ff


	//----- nvinfo : EIATTR_MERCURY_ISA_VERSION
	.align		4
        /*0040*/ 	.byte	0x03, 0x5f
        /*0042*/ 	.short	0x0101


	//----- nvinfo : EIATTR_VRC_CTA_INIT_COUNT
	.align		4
        /*0044*/ 	.byte	0x02, 0x4a
	.zero		1
	.zero		1


	//----- nvinfo : EIATTR_EXIT_INSTR_OFFSETS
	.align		4
        /*0048*/ 	.byte	0x04, 0x1c
        /*004a*/ 	.short	(.L_59 - .L_58)


	//   ....[0]....
.L_58:
        /*004c*/ 	.word	0x00000070


	//   ....[1]....
        /*0050*/ 	.word	0x00000120


	//----- nvinfo : EIATTR_CBANK_PARAM_SIZE
	.align		4
.L_59:
        /*0054*/ 	.byte	0x03, 0x19
        /*0056*/ 	.short	0x0014


	//----- nvinfo : EIATTR_PARAM_CBANK
	.align		4
        /*0058*/ 	.byte	0x04, 0x0a
        /*005a*/ 	.short	(.L_61 - .L_60)
	.align		4
.L_60:
        /*005c*/ 	.word	index@(.nv.constant0._ZN5cntns22relu_derivative_kernelEPKdPdi)
        /*0060*/ 	.short	0x0380
        /*0062*/ 	.short	0x0014


	//----- nvinfo : EIATTR_SW_WAR
	.align		4
.L_61:
        /*0064*/ 	.byte	0x04, 0x36
        /*0066*/ 	.short	(.L_63 - .L_62)
.L_62:
        /*0068*/ 	.word	0x00000008
.L_63:


//--------------------- .nv.info._ZN5cntns11relu_kernelEPKdPdi --------------------------
	.section	.nv.info._ZN5cntns11relu_kernelEPKdPdi,"",@"SHT_CUDA_INFO"
	.sectionflags	@""
	.align	4


	//----- nvinfo : EIATTR_CUDA_API_VERSION
	.align		4
        /*0000*/ 	.byte	0x04, 0x37
        /*0002*/ 	.short	(.L_65 - .L_64)
.L_64:
        /*0004*/ 	.word	0x00000082


	//----- nvinfo : EIATTR_KPARAM_INFO
	.align		4
.L_65:
        /*0008*/ 	.byte	0x04, 0x17
        /*000a*/ 	.short	(.L_67 - .L_66)
.L_66:
        /*000c*/ 	.word	0x00000000
        /*0010*/ 	.short	0x0002
        /*0012*/ 	.short	0x0010
        /*0014*/ 	.byte	0x00, 0xf0, 0x11, 0x00


	//----- nvinfo : EIATTR_KPARAM_INFO
	.align		4
.L_67:
        /*0018*/ 	.byte	0x04, 0x17
        /*001a*/ 	.short	(.L_69 - .L_68)
.L_68:
        /*001c*/ 	.word	0x00000000
        /*0020*/ 	.short	0x0001
        /*0022*/ 	.short	0x0008
        /*0024*/ 	.byte	0x00, 0xf5, 0x21, 0x00


	//----- nvinfo : EIATTR_KPARAM_INFO
	.align		4
.L_69:
        /*0028*/ 	.byte	0x04, 0x17
        /*002a*/ 	.short	(.L_71 - .L_70)
.L_70:
        /*002c*/ 	.word	0x00000000
        /*0030*/ 	.short	0x0000
        /*0032*/ 	.short	0x0000
        /*0034*/ 	.byte	0x00, 0xf5, 0x21, 0x00


	//----- nvinfo : EIATTR_SPARSE_MMA_MASK
	.align		4
.L_71:
        /*0038*/ 	.byte	0x03, 0x50
        /*003a*/ 	.short	0x0000


	//----- nvinfo : EIATTR_MAXREG_COUNT
	.align		4
        /*003c*/ 	.byte	0x03, 0x1b
        /*003e*/ 	.short	0x00ff


	//----- nvinfo : EIATTR_MERCURY_ISA_VERSION
	.align		4
        /*0040*/ 	.byte	0x03, 0x5f
        /*0042*/ 	.short	0x0101


	//----- nvinfo : EIATTR_VRC_CTA_INIT_COUNT
	.align		4
        /*0044*/ 	.byte	0x02, 0x4a
	.zero		1
	.zero		1


	//----- nvinfo : EIATTR_EXIT_INSTR_OFFSETS
	.align		4
        /*0048*/ 	.byte	0x04, 0x1c
        /*004a*/ 	.short	(.L_73 - .L_72)


	//   ....[0]....
.L_72:
        /*004c*/ 	.word	0x00000070


	//   ....[1]....
        /*0050*/ 	.word	0x00000120


	//----- nvinfo : EIATTR_CBANK_PARAM_SIZE
	.align		4
.L_73:
        /*0054*/ 	.byte	0x03, 0x19
        /*0056*/ 	.short	0x0014


	//----- nvinfo : EIATTR_PARAM_CBANK
	.align		4
        /*0058*/ 	.byte	0x04, 0x0a
        /*005a*/ 	.short	(.L_75 - .L_74)
	.align		4
.L_74:
        /*005c*/ 	.word	index@(.nv.constant0._ZN5cntns11relu_kernelEPKdPdi)
        /*0060*/ 	.short	0x0380
        /*0062*/ 	.short	0x0014


	//----- nvinfo : EIATTR_SW_WAR
	.align		4
.L_75:
        /*0064*/ 	.byte	0x04, 0x36
        /*0066*/ 	.short	(.L_77 - .L_76)
.L_76:
        /*0068*/ 	.word	0x00000008
.L_77:


//--------------------- .nv.info._ZN5cntns24logsig_derivative_kernelEPKdPdi --------------------------
	.section	.nv.info._ZN5cntns24logsig_derivative_kernelEPKdPdi,"",@"SHT_CUDA_INFO"
	.sectionflags	@""
	.align	4


	//----- nvinfo : EIATTR_CUDA_API_VERSION
	.align		4
        /*0000*/ 	.byte	0x04, 0x37
        /*0002*/ 	.short	(.L_79 - .L_78)
.L_78:
        /*0004*/ 	.word	0x00000082


	//----- nvinfo : EIATTR_KPARAM_INFO
	.align		4
.L_79:
        /*0008*/ 	.byte	0x04, 0x17
        /*000a*/ 	.short	(.L_81 - .L_80)
.L_80:
        /*000c*/ 	.word	0x00000000
        /*0010*/ 	.short	0x0002
        /*0012*/ 	.short	0x0010
        /*0014*/ 	.byte	0x00, 0xf0, 0x11, 0x00


	//----- nvinfo : EIATTR_KPARAM_INFO
	.align		4
.L_81:
        /*0018*/ 	.byte	0x04, 0x17
        /*001a*/ 	.short	(.L_83 - .L_82)
.L_82:
        /*001c*/ 	.word	0x00000000
        /*0020*/ 	.short	0x0001
        /*0022*/ 	.short	0x0008
        /*0024*/ 	.byte	0x00, 0xf5, 0x21, 0x00


	//----- nvinfo : EIATTR_KPARAM_INFO
	.align		4
.L_83:
        /*0028*/ 	.byte	0x04, 0x17
        /*002a*/ 	.short	(.L_85 - .L_84)
.L_84:
        /*002c*/ 	.word	0x00000000
        /*0030*/ 	.short	0x0000
        /*0032*/ 	.short	0x0000
        /*0034*/ 	.byte	0x00, 0xf5, 0x21, 0x00


	//----- nvinfo : EIATTR_SPARSE_MMA_MASK
	.align		4
.L_85:
        /*0038*/ 	.byte	0x03, 0x50
        /*003a*/ 	.short	0x0000


	//----- nvinfo : EIATTR_MAXREG_COUNT
	.align		4
        /*003c*/ 	.byte	0x03, 0x1b
        /*003e*/ 	.short	0x00ff


	//----- nvinfo : EIATTR_MERCURY_ISA_VERSION
	.align		4
        /*0040*/ 	.byte	0x03, 0x5f
        /*0042*/ 	.short	0x0101


	//----- nvinfo : EIATTR_VRC_CTA_INIT_COUNT
	.align		4
        /*0044*/ 	.byte	0x02, 0x4a
	.zero		1
	.zero		1


	//----- nvinfo : EIATTR_EXIT_INSTR_OFFSETS
	.align		4
        /*0048*/ 	.byte	0x04, 0x1c
        /*004a*/ 	.short	(.L_87 - .L_86)


	//   ....[0]....
.L_86:
        /*004c*/ 	.word	0x00000070


	//   ....[1]....
        /*0050*/ 	.word	0x00000110


	//----- nvinfo : EIATTR_CBANK_PARAM_SIZE
	.align		4
.L_87:
        /*0054*/ 	.byte	0x03, 0x19
        /*0056*/ 	.short	0x0014


	//----- nvinfo : EIATTR_PARAM_CBANK
	.align		4
        /*0058*/ 	.byte	0x04, 0x0a
        /*005a*/ 	.short	(.L_89 - .L_88)
	.align		4
.L_88:
        /*005c*/ 	.word	index@(.nv.constant0._ZN5cntns24logsig_derivative_kernelEPKdPdi)
        /*0060*/ 	.short	0x0380
        /*0062*/ 	.short	0x0014


	//----- nvinfo : EIATTR_SW_WAR
	.align		4
.L_89:
        /*0064*/ 	.byte	0x04, 0x36
        /*0066*/ 	.short	(.L_91 - .L_90)
.L_90:
        /*0068*/ 	.word	0x00000008
.L_91:


//--------------------- .nv.info._ZN5cntns13logsig_kernelEPKdPdi --------------------------
	.section	.nv.info._ZN5cntns13logsig_kernelEPKdPdi,"",@"SHT_CUDA_INFO"
	.sectionflags	@""
	.align	4


	//----- nvinfo : EIATTR_CUDA_API_VERSION
	.align		4
        /*0000*/ 	.byte	0x04, 0x37
        /*0002*/ 	.short	(.L_93 - .L_92)
.L_92:
        /*0004*/ 	.word	0x00000082


	//----- nvinfo : EIATTR_KPARAM_INFO
	.align		4
.L_93:
        /*0008*/ 	.byte	0x04, 0x17
        /*000a*/ 	.short	(.L_95 - .L_94)
.L_94:
        /*000c*/ 	.word	0x00000000
        /*0010*/ 	.short	0x0002
        /*0012*/ 	.short	0x0010
        /*0014*/ 	.byte	0x00, 0xf0, 0x11, 0x00


	//----- nvinfo : EIATTR_KPARAM_INFO
	.align		4
.L_95:
        /*0018*/ 	.byte	0x04, 0x17
        /*001a*/ 	.short	(.L_97 - .L_96)
.L_96:
        /*001c*/ 	.word	0x00000000
        /*0020*/ 	.short	0x0001
        /*0022*/ 	.short	0x0008
        /*0024*/ 	.byte	0x00, 0xf5, 0x21, 0x00


	//----- nvinfo : EIATTR_KPARAM_INFO
	.align		4
.L_97:
        /*0028*/ 	.byte	0x04, 0x17
        /*002a*/ 	.short	(.L_99 - .L_98)
.L_98:
        /*002c*/ 	.word	0x00000000
        /*0030*/ 	.short	0x0000
        /*0032*/ 	.short	0x0000
        /*0034*/ 	.byte	0x00, 0xf5, 0x21, 0x00


	//----- nvinfo : EIATTR_SPARSE_MMA_MASK
	.align		4
.L_99:
        /*0038*/ 	.byte	0x03, 0x50
        /*003a*/ 	.short	0x0000


	//----- nvinfo : EIATTR_MAXREG_COUNT
	.align		4
        /*003c*/ 	.byte	0x03, 0x1b
        /*003e*/ 	.short	0x00ff


	//----- nvinfo : EIATTR_MERCURY_ISA_VERSION
	.align		4
        /*0040*/ 	.byte	0x03, 0x5f
        /*0042*/ 	.short	0x0101


	//----- nvinfo : EIATTR_VRC_CTA_INIT_COUNT
	.align		4
        /*0044*/ 	.byte	0x02, 0x4a
	.zero		1
	.zero		1


	//----- nvinfo : EIATTR_EXIT_INSTR_OFFSETS
	.align		4
        /*0048*/ 	.byte	0x04, 0x1c
        /*004a*/ 	.short	(.L_101 - .L_100)


	//   ....[0]....
.L_100:
        /*004c*/ 	.word	0x00000070


	//   ....[1]....
        /*0050*/ 	.word	0x000005b0


	//----- nvinfo : EIATTR_CRS_STACK_SIZE
	.align		4
.L_101:
        /*0054*/ 	.byte	0x04, 0x1e
        /*0056*/ 	.short	(.L_103 - .L_102)
.L_102:
        /*0058*/ 	.word	0x00000000


	//----- nvinfo : EIATTR_CBANK_PARAM_SIZE
	.align		4
.L_103:
        /*005c*/ 	.byte	0x03, 0x19
        /*005e*/ 	.short	0x0014


	//----- nvinfo : EIATTR_PARAM_CBANK
	.align		4
        /*0060*/ 	.byte	0x04, 0x0a
        /*0062*/ 	.short	(.L_105 - .L_104)
	.align		4
.L_104:
        /*0064*/ 	.word	index@(.nv.constant0._ZN5cntns13logsig_kernelEPKdPdi)
        /*0068*/ 	.short	0x0380
        /*006a*/ 	.short	0x0014


	//----- nvinfo : EIATTR_SW_WAR
	.align		4
.L_105:
        /*006c*/ 	.byte	0x04, 0x36
        /*006e*/ 	.short	(.L_107 - .L_106)
.L_106:
        /*0070*/ 	.word	0x00000008
.L_107:


//--------------------- .nv.callgraph             --------------------------
	.section	.nv.callgraph,"",@"SHT_CUDA_CALLGRAPH"
	.align	4
	.sectionentsize	8
	.align		4
        /*0000*/ 	.word	0x00000000
	.align		4
        /*0004*/ 	.word	0xffffffff
	.align		4
        /*0008*/ 	.word	0x00000000
	.align		4
        /*000c*/ 	.word	0xfffffffe
	.align		4
        /*0010*/ 	.word	0x00000000
	.align		4
        /*0014*/ 	.word	0xfffffffd
	.align		4
        /*0018*/ 	.word	0x00000000
	.align		4
        /*001c*/ 	.word	0xfffffffc


//--------------------- .text._ZN5cntns14softmax_kernelEPKdPdi --------------------------
	.section	.text._ZN5cntns14softmax_kernelEPKdPdi,"ax",@progbits
	.align	128
        .global         _ZN5cntns14softmax_kernelEPKdPdi
        .type           _ZN5cntns14softmax_kernelEPKdPdi,@function
        .size           _ZN5cntns14softmax_kernelEPKdPdi,(.L_x_28 - _ZN5cntns14softmax_kernelEPKdPdi)
        .other          _ZN5cntns14softmax_kernelEPKdPdi,@"STO_CUDA_ENTRY STV_DEFAULT"
_ZN5cntns14softmax_kernelEPKdPdi:
.text._ZN5cntns14softmax_kernelEPKdPdi:
[----:B------:R-:W-:Y:S01]  /*0000*/  LDC R1, c[0x0][0x37c] ;  /* 0x0000df00ff017b82 */ /* 0x000fe20000000800 */
[----:B------:R-:W0:Y:S07]  /*0010*/  S2R R2, SR_TID.X ;  /* 0x0000000000027919 */ /* 0x000e2e0000002100 */
[----:B------:R-:W0:Y:S01]  /*0020*/  S2UR UR4, SR_CTAID.X ;  /* 0x00000000000479c3 */ /* 0x000e220000002500 */
[----:B------:R-:W1:Y:S01]  /*0030*/  LDCU UR5, c[0x0][0x390] ;  /* 0x00007200ff0577ac */ /* 0x000e620008000800 */
[----:B------:R-:W-:-:S02]  /*0040*/  IMAD.MOV.U32 R6, RZ, RZ, -0x20000000 ;  /* 0xe0000000ff067424 */ /* 0x000fc400078e00ff */
[----:B------:R-:W-:Y:S01]  /*0050*/  IMAD.MOV.U32 R7, RZ, RZ, -0x38100001 ;  /* 0xc7efffffff077424 */ /* 0x000fe200078e00ff */
[----:B------:R-:W2:Y:S03]  /*0060*/  LDCU.64 UR6, c[0x0][0x358] ;  /* 0x00006b00ff0677ac */ /* 0x000ea60008000a00 */
[----:B------:R-:W0:Y:S01]  /*0070*/  LDC R3, c[0x0][0x360] ;  /* 0x0000d800ff037b82 */ /* 0x000e220000000800 */
[----:B------:R-:W3:Y:S07]  /*0080*/  LDCU UR8, c[0x0][0x390] ;  /* 0x00007200ff0877ac */ /* 0x000eee0008000800 */
[----:B------:R-:W4:Y:S01]  /*0090*/  LDC.64 R10, c[0x0][0x380] ;  /* 0x0000e000ff0a7b82 */ /* 0x000f220000000a00 */
[----:B0-----:R-:W-:-:S05]  /*00a0*/  IMAD R0, R3, UR4, R2 ;  /* 0x0000000403007c24 */ /* 0x001fca000f8e0202 */
[C---:B-1----:R-:W-:Y:S01]  /*00b0*/  ISETP.GE.AND P0, PT, R0.reuse, UR5, PT ;  /* 0x0000000500007c0c */ /* 0x042fe2000bf06270 */
[----:B----4-:R-:W-:-:S12]  /*00c0*/  IMAD.WIDE R10, R0, 0x8, R10 ;  /* 0x00000008000a7825 */ /* 0x010fd800078e020a */
[----:B--2---:R-:W2:Y:S01]  /*00d0*/  @!P0 LDG.E.64 R6, desc[UR6][R10.64] ;  /* 0x000000060a068981 */ /* 0x004ea2000c1e1b00 */
[----:B------:R-:W0:Y:S01]  /*00e0*/  S2UR UR5, SR_CgaCtaId ;  /* 0x00000000000579c3 */ /* 0x000e220000008800 */
[----:B------:R-:W-:Y:S01]  /*00f0*/  UMOV UR4, 0x400 ;  /* 0x0000040000047882 */ /* 0x000fe20000000000 */
[----:B------:R-:W-:Y:S02]  /*0100*/  ISETP.GE.U32.AND P1, PT, R3, 0x2, PT ;  /* 0x000000020300780c */ /* 0x000fe40003f26070 */
[----:B---3--:R-:W-:Y:S01]  /*0110*/  ISETP.GE.AND P0, PT, R0, UR8, PT ;  /* 0x0000000800007c0c */ /* 0x008fe2000bf06270 */
[----:B0-----:R-:W-:-:S06]  /*0120*/  ULEA UR4, UR5, UR4, 0x18 ;  /* 0x0000000405047291 */ /* 0x001fcc000f8ec0ff */
[----:B------:R-:W-:-:S05]  /*0130*/  LEA R4, R2, UR4, 0x3 ;  /* 0x0000000402047c11 */ /* 0x000fca000f8e18ff */
[----:B--2---:R0:W-:Y:S01]  /*0140*/  STS.64 [R4], R6 ;  /* 0x0000000604007388 */ /* 0x0041e20000000a00 */
[----:B------:R-:W-:Y:S06]  /*0150*/  BAR.SYNC.DEFER_BLOCKING 0x0 ;  /* 0x0000000000007b1d */ /* 0x000fec0000010000 */
[----:B------:R-:W-:Y:S05]  /*0160*/  @!P1 BRA `(.L_x_0) ;  /* 0x00000000004c9947 */ /* 0x000fea0003800000 */
[----:B------:R-:W-:-:S07]  /*0170*/  IMAD.MOV.U32 R5, RZ, RZ, R3 ;  /* 0x000000ffff057224 */ /* 0x000fce00078e0003 */
.L_x_1:
[----:B------:R-:W-:-:S04]  /*0180*/  SHF.R.U32.HI R13, RZ, 0x1, R5 ;  /* 0x00000001ff0d7819 */ /* 0x000fc80000011605 */
[----:B------:R-:W-:-:S13]  /*0190*/  ISETP.GE.U32.AND P1, PT, R2, R13, PT ;  /* 0x0000000d0200720c */ /* 0x000fda0003f26070 */
[----:B------:R-:W-:Y:S01]  /*01a0*/  @!P1 IMAD R8, R13, 0x8, R4 ;  /* 0x000000080d089824 */ /* 0x000fe200078e0204 */
[----:B0-----:R-:W0:Y:S05]  /*01b0*/  @!P1 LDS.64 R6, [R4] ;  /* 0x0000000004069984 */ /* 0x001e2a0000000a00 */
[----:B------:R-:W1:Y:S01]  /*01c0*/  @!P1 LDS.64 R8, [R8] ;  /* 0x0000000008089984 */ /* 0x000e620000000a00 */
[----:B0-----:R-:W-:Y:S01]  /*01d0*/  @!P1 IMAD.MOV.U32 R12, RZ, RZ, R7 ;  /* 0x000000ffff0c9224 */ /* 0x001fe200078e0007 */
[----:B-1----:R-:W-:Y:S01]  /*01e0*/  @!P1 DSETP.MAX.AND P2, P3, R6, R8, PT ;  /* 0x000000080600922a */ /* 0x002fe20003b4f000 */
[----:B------:R-:W-:Y:S02]  /*01f0*/  @!P1 IMAD.MOV.U32 R15, RZ, RZ, R9 ;  /* 0x000000ffff0f9224 */ /* 0x000fe400078e0009 */
[----:B------:R-:W-:-:S03]  /*0200*/  @!P1 IMAD.MOV.U32 R7, RZ, RZ, R8 ;  /* 0x000000ffff079224 */ /* 0x000fc600078e0008 */
[----:B------:R-:W-:Y:S02]  /*0210*/  @!P1 FSEL R12, R12, R15, P2 ;  /* 0x0000000f0c0c9208 */ /* 0x000fe40001000000 */
[----:B------:R-:W-:Y:S02]  /*0220*/  @!P1 LOP3.LUT R15, R15, 0x80000, RZ, 0xfc, !PT ;  /* 0x000800000f0f9812 */ /* 0x000fe400078efcff */
[----:B------:R-:W-:Y:S02]  /*0230*/  @!P1 SEL R6, R6, R7, P2 ;  /* 0x0000000706069207 */ /* 0x000fe40001000000 */
[----:B------:R-:W-:-:S05]  /*0240*/  @!P1 SEL R7, R15, R12, P3 ;  /* 0x0000000c0f079207 */ /* 0x000fca0001800000 */
[----:B------:R1:W-:Y:S01]  /*0250*/  @!P1 STS.64 [R4], R6 ;  /* 0x0000000604009388 */ /* 0x0003e20000000a00 */
[----:B------:R-:W-:Y:S01]  /*0260*/  BAR.SYNC.DEFER_BLOCKING 0x0 ;  /* 0x0000000000007b1d */ /* 0x000fe20000010000 */
[----:B------:R-:W-:Y:S01]  /*0270*/  ISETP.GT.U32.AND P1, PT, R5, 0x3, PT ;  /* 0x000000030500780c */ /* 0x000fe20003f24070 */
[----:B------:R-:W-:-:S12]  /*0280*/  IMAD.MOV.U32 R5, RZ, RZ, R13 ;  /* 0x000000ffff057224 */ /* 0x000fd800078e000d */
[----:B-1----:R-:W-:Y:S05]  /*0290*/  @P1 BRA `(.L_x_1) ;  /* 0xfffffffc00b81947 */ /* 0x002fea000383ffff */
.L_x_0:
[----:B------:R-:W-:Y:S04]  /*02a0*/  BSSY.RECONVERGENT B0, `(.L_x_2) ;  /* 0x0000044000007945 */ /* 0x000fe80003800200 */
[----:B------:R-:W-:Y:S05]  /*02b0*/  @P0 BRA `(.L_x_3) ;  /* 0x0000000400080947 */ /* 0x000fea0003800000 */
[----:B------:R-:W2:Y:S01]  /*02c0*/  LDG.E.64 R10, desc[UR6][R10.64] ;  /* 0x000000060a0a7981 */ /* 0x000ea2000c1e1b00 */
[----:B------:R-:W1:Y:S01]  /*02d0*/  S2UR UR5, SR_CgaCtaId ;  /* 0x00000000000579c3 */ /* 0x000e620000008800 */
[----:B------:R-:W-:Y:S01]  /*02e0*/  UMOV UR4, 0x400 ;  /* 0x0000040000047882 */ /* 0x000fe20000000000 */
[----:B------:R-:W-:Y:S01]  /*02f0*/  IMAD.MOV.U32 R8, RZ, RZ, 0x652b82fe ;  /* 0x652b82feff087424 */ /* 0x000fe200078e00ff */
[----:B------:R-:W-:Y:S01]  /*0300*/  BSSY.RECONVERGENT B1, `(.L_x_4) ;  /* 0x000003c000017945 */ /* 0x000fe20003800200 */
[----:B------:R-:W-:Y:S01]  /*0310*/  IMAD.MOV.U32 R9, RZ, RZ, 0x3ff71547 ;  /* 0x3ff71547ff097424 */ /* 0x000fe200078e00ff */
[----:B-1----:R-:W-:-:S03]  /*0320*/  ULEA UR4, UR5, UR4, 0x18 ;  /* 0x0000000405047291 */ /* 0x002fc6000f8ec0ff */
[----:B------:R-:W-:-:S06]  /*0330*/  UMOV UR5, 0x3fe62e42 ;  /* 0x3fe62e4200057882 */ /* 0x000fcc0000000000 */
[----:B0-----:R-:W2:Y:S01]  /*0340*/  LDS.64 R6, [UR4] ;  /* 0x00000004ff067984 */ /* 0x001ea20008000a00 */
[----:B------:R-:W-:Y:S01]  /*0350*/  UMOV UR4, 0xfefa39ef ;  /* 0xfefa39ef00047882 */ /* 0x000fe20000000000 */
[----:B--2---:R-:W-:-:S08]  /*0360*/  DADD R6, -R6, R10 ;  /* 0x0000000006067229 */ /* 0x004fd0000000010a */
[----:B------:R-:W-:Y:S02]  /*0370*/  DFMA R8, R6, R8, 6.75539944105574400000e+15 ;  /* 0x433800000608742b */ /* 0x000fe40000000008 */
[----:B------:R-:W-:-:S06]  /*0380*/  FSETP.GEU.AND P0, PT, |R7|, 4.1917929649353027344, PT ;  /* 0x4086232b0700780b */ /* 0x000fcc0003f0e200 */
[----:B------:R-:W-:-:S08]  /*0390*/  DADD R12, R8, -6.75539944105574400000e+15 ;  /* 0xc3380000080c7429 */ /* 0x000fd00000000000 */
[----:B------:R-:W-:Y:S01]  /*03a0*/  DFMA R14, R12, -UR4, R6 ;  /* 0x800000040c0e7c2b */ /* 0x000fe20008000006 */
[----:B------:R-:W-:Y:S01]  /*03b0*/  UMOV UR4, 0x3b39803f ;  /* 0x3b39803f00047882 */ /* 0x000fe20000000000 */
[----:B------:R-:W-:-:S06]  /*03c0*/  UMOV UR5, 0x3c7abc9e ;  /* 0x3c7abc9e00057882 */ /* 0x000fcc0000000000 */
[----:B------:R-:W-:Y:S01]  /*03d0*/  DFMA R10, R12, -UR4, R14 ;  /* 0x800000040c0a7c2b */ /* 0x000fe2000800000e */
[----:B------:R-:W-:Y:S01]  /*03e0*/  UMOV UR4, 0x69ce2bdf ;  /* 0x69ce2bdf00047882 */ /* 0x000fe20000000000 */
[----:B------:R-:W-:Y:S01]  /*03f0*/  IMAD.MOV.U32 R12, RZ, RZ, -0x35dec16 ;  /* 0xfca213eaff0c7424 */ /* 0x000fe200078e00ff */
[----:B------:R-:W-:Y:S01]  /*0400*/  UMOV UR5, 0x3e5ade15 ;  /* 0x3e5ade1500057882 */ /* 0x000fe20000000000 */
[----:B------:R-:W-:-:S06]  /*0410*/  IMAD.MOV.U32 R13, RZ, RZ, 0x3e928af3 ;  /* 0x3e928af3ff0d7424 */ /* 0x000fcc00078e00ff */
[----:B------:R-:W-:Y:S01]  /*0420*/  DFMA R12, R10, UR4, R12 ;  /* 0x000000040a0c7c2b */ /* 0x000fe2000800000c */
[----:B------:R-:W-:Y:S01]  /*0430*/  UMOV UR4, 0x62401315 ;  /* 0x6240131500047882 */ /* 0x000fe20000000000 */
[----:B------:R-:W-:-:S06]  /*0440*/  UMOV UR5, 0x3ec71dee ;  /* 0x3ec71dee00057882 */ /* 0x000fcc0000000000 */
[----:B------:R-:W-:Y:S01]  /*0450*/  DFMA R12, R10, R12, UR4 ;  /* 0x000000040a0c7e2b */ /* 0x000fe2000800000c */
        /* <DEDUP_REMOVED lines=20> */
[----:B------:R-:W-:-:S08]  /*05a0*/  DFMA R12, R10, R12, UR4 ;  /* 0x000000040a0c7e2b */ /* 0x000fd0000800000c */
[----:B------:R-:W-:-:S08]  /*05b0*/  DFMA R12, R10, R12, 1 ;  /* 0x3ff000000a0c742b */ /* 0x000fd0000000000c */
[----:B------:R-:W-:-:S10]  /*05c0*/  DFMA R12, R10, R12, 1 ;  /* 0x3ff000000a0c742b */ /* 0x000fd4000000000c */
[----:B------:R-:W-:Y:S02]  /*05d0*/  IMAD R11, R8, 0x100000, R13 ;  /* 0x00100000080b7824 */ /* 0x000fe400078e020d */
[----:B------:R-:W-:Y:S01]  /*05e0*/  IMAD.MOV.U32 R10, RZ, RZ, R12 ;  /* 0x000000ffff0a7224 */ /* 0x000fe200078e000c */
[----:B------:R-:W-:Y:S06]  /*05f0*/  @!P0 BRA `(.L_x_5) ;  /* 0x0000000000308947 */ /* 0x000fec0003800000 */
[----:B------:R-:W-:Y:S01]  /*0600*/  FSETP.GEU.AND P1, PT, |R7|, 4.2275390625, PT ;  /* 0x408748000700780b */ /* 0x000fe20003f2e200 */
[C---:B------:R-:W-:Y:S02]  /*0610*/  DADD R10, R6.reuse, +INF ;  /* 0x7ff00000060a7429 */ /* 0x040fe40000000000 */
[----:B------:R-:W-:-:S08]  /*0620*/  DSETP.GEU.AND P0, PT, R6, RZ, PT ;  /* 0x000000ff0600722a */ /* 0x000fd00003f0e000 */
[----:B------:R-:W-:Y:S02]  /*0630*/  FSEL R10, R10, RZ, P0 ;  /* 0x000000ff0a0a7208 */ /* 0x000fe40000000000 */
[----:B------:R-:W-:Y:S02]  /*0640*/  @!P1 LEA.HI R5, R8, R8, RZ, 0x1 ;  /* 0x0000000808059211 */ /* 0x000fe400078f08ff */
[----:B------:R-:W-:Y:S02]  /*0650*/  FSEL R11, R11, RZ, P0 ;  /* 0x000000ff0b0b7208 */ /* 0x000fe40000000000 */
[----:B------:R-:W-:-:S05]  /*0660*/  @!P1 SHF.R.S32.HI R5, RZ, 0x1, R5 ;  /* 0x00000001ff059819 */ /* 0x000fca0000011405 */
[----:B------:R-:W-:Y:S02]  /*0670*/  @!P1 IMAD.IADD R6, R8, 0x1, -R5 ;  /* 0x0000000108069824 */ /* 0x000fe400078e0a05 */
[----:B------:R-:W-:-:S03]  /*0680*/  @!P1 IMAD R13, R5, 0x100000, R13 ;  /* 0x00100000050d9824 */ /* 0x000fc600078e020d */
[----:B------:R-:W-:Y:S01]  /*0690*/  @!P1 LEA R7, R6, 0x3ff00000, 0x14 ;  /* 0x3ff0000006079811 */ /* 0x000fe200078ea0ff */
[----:B------:R-:W-:-:S06]  /*06a0*/  @!P1 IMAD.MOV.U32 R6, RZ, RZ, RZ ;  /* 0x000000ffff069224 */ /* 0x000fcc00078e00ff */
[----:B------:R-:W-:-:S11]  /*06b0*/  @!P1 DMUL R10, R12, R6 ;  /* 0x000000060c0a9228 */ /* 0x000fd60000000000 */
.L_x_5:
[----:B------:R-:W-:Y:S05]  /*06c0*/  BSYNC.RECONVERGENT B1 ;  /* 0x0000000000017941 */ /* 0x000fea0003800200 */
.L_x_4:
[----:B------:R1:W-:Y:S02]  /*06d0*/  STS.64 [R4], R10 ;  /* 0x0000000a04007388 */ /* 0x0003e40000000a00 */
.L_x_3:
[----:B------:R-:W-:Y:S05]  /*06e0*/  BSYNC.RECONVERGENT B0 ;  /* 0x0000000000007941 */ /* 0x000fea0003800200 */
.L_x_2:
[----:B------:R-:W-:Y:S01]  /*06f0*/  BAR.SYNC.DEFER_BLOCKING 0x0 ;  /* 0x0000000000007b1d */ /* 0x000fe20000010000 */
[----:B------:R-:W-:-:S13]  /*0700*/  ISETP.GE.U32.AND P0, PT, R3, 0x2, PT ;  /* 0x000000020300780c */ /* 0x000fda0003f06070 */
[----:B------:R-:W-:Y:S05]  /*0710*/  @!P0 BRA `(.L_x_6) ;  /* 0x00000000002c8947 */ /* 0x000fea0003800000 */
.L_x_7:
[----:B-1----:R-:W-:-:S04]  /*0720*/  SHF.R.U32.HI R11, RZ, 0x1, R3 ;  /* 0x00000001ff0b7819 */ /* 0x002fc80000011603 */
[----:B------:R-:W-:-:S13]  /*0730*/  ISETP.GE.U32.AND P0, PT, R2, R11, PT ;  /* 0x0000000b0200720c */ /* 0x000fda0003f06070 */
[----:B------:R-:W-:Y:S01]  /*0740*/  @!P0 IMAD R5, R11, 0x8, R4 ;  /* 0x000000080b058824 */ /* 0x000fe200078e0204 */
[----:B------:R-:W-:Y:S04]  /*0750*/  @!P0 LDS.64 R8, [R4] ;  /* 0x0000000004088984 */ /* 0x000fe80000000a00 */
[----:B0-----:R-:W0:Y:S02]  /*0760*/  @!P0 LDS.64 R6, [R5] ;  /* 0x0000000005068984 */ /* 0x001e240000000a00 */
[----:B0-----:R-:W-:-:S07]  /*0770*/  @!P0 DADD R6, R6, R8 ;  /* 0x0000000006068229 */ /* 0x001fce0000000008 */
[----:B------:R2:W-:Y:S01]  /*0780*/  @!P0 STS.64 [R4], R6 ;  /* 0x0000000604008388 */ /* 0x0005e20000000a00 */
[----:B------:R-:W-:Y:S01]  /*0790*/  BAR.SYNC.DEFER_BLOCKING 0x0 ;  /* 0x0000000000007b1d */ /* 0x000fe20000010000 */
[----:B------:R-:W-:Y:S01]  /*07a0*/  ISETP.GT.U32.AND P0, PT, R3, 0x3, PT ;  /* 0x000000030300780c */ /* 0x000fe20003f04070 */
[----:B------:R-:W-:-:S12]  /*07b0*/  IMAD.MOV.U32 R3, RZ, RZ, R11 ;  /* 0x000000ffff037224 */ /* 0x000fd800078e000b */
[----:B--2---:R-:W-:Y:S05]  /*07c0*/  @P0 BRA `(.L_x_7) ;  /* 0xfffffffc00d40947 */ /* 0x004fea000383ffff */
.L_x_6:
[----:B------:R-:W2:Y:S02]  /*07d0*/  LDCU UR4, c[0x0][0x390] ;  /* 0x00007200ff0477ac */ /* 0x000ea40008000800 */
[----:B--2---:R-:W-:-:S13]  /*07e0*/  ISETP.GE.AND P0, PT, R0, UR4, PT ;  /* 0x0000000400007c0c */ /* 0x004fda000bf06270 */
[----:B------:R-:W-:Y:S05]  /*07f0*/  @P0 EXIT ;  /* 0x000000000000094d */ /* 0x000fea0003800000 */
[----:B------:R-:W2:Y:S01]  /*0800*/  S2UR UR5, SR_CgaCtaId ;  /* 0x00000000000579c3 */ /* 0x000ea20000008800 */
[----:B------:R-:W-:Y:S01]  /*0810*/  UMOV UR4, 0x400 ;  /* 0x0000040000047882 */ /* 0x000fe20000000000 */
[----:B------:R-:W-:Y:S01]  /*0820*/  IMAD.MOV.U32 R2, RZ, RZ, 0x1 ;  /* 0x00000001ff027424 */ /* 0x000fe200078e00ff */
[----:B0-----:R-:W0:Y:S01]  /*0830*/  LDS.64 R6, [R4] ;  /* 0x0000000004067984 */ /* 0x001e220000000a00 */
[----:B------:R-:W-:Y:S01]  /*0840*/  BSSY.RECONVERGENT B0, `(.L_x_8) ;  /* 0x0000012000007945 */ /* 0x000fe20003800200 */
[----:B--2---:R-:W-:-:S09]  /*0850*/  ULEA UR4, UR5, UR4, 0x18 ;  /* 0x0000000405047291 */ /* 0x004fd2000f8ec0ff */
[----:B------:R-:W2:Y:S01]  /*0860*/  LDS.64 R8, [UR4] ;  /* 0x00000004ff087984 */ /* 0x000ea20008000a00 */
[----:B0-----:R-:W-:Y:S01]  /*0870*/  FSETP.GEU.AND P1, PT, |R7|, 6.5827683646048100446e-37, PT ;  /* 0x036000000700780b */ /* 0x001fe20003f2e200 */
[----:B--2---:R-:W1:Y:S02]  /*0880*/  MUFU.RCP64H R3, R9 ;  /* 0x0000000900037308 */ /* 0x004e640000001800 */
[----:B-1----:R-:W-:-:S08]  /*0890*/  DFMA R10, -R8, R2, 1 ;  /* 0x3ff00000080a742b */ /* 0x002fd00000000102 */
[----:B------:R-:W-:-:S08]  /*08a0*/  DFMA R10, R10, R10, R10 ;  /* 0x0000000a0a0a722b */ /* 0x000fd0000000000a */
[----:B------:R-:W-:-:S08]  /*08b0*/  DFMA R10, R2, R10, R2 ;  /* 0x0000000a020a722b */ /* 0x000fd00000000002 */
[----:B------:R-:W-:-:S08]  /*08c0*/  DFMA R2, -R8, R10, 1 ;  /* 0x3ff000000802742b */ /* 0x000fd0000000010a */
[----:B------:R-:W-:-:S08]  /*08d0*/  DFMA R2, R10, R2, R10 ;  /* 0x000000020a02722b */ /* 0x000fd0000000000a */
[----:B------:R-:W-:-:S08]  /*08e0*/  DMUL R10, R6, R2 ;  /* 0x00000002060a7228 */ /* 0x000fd00000000000 */
[----:B------:R-:W-:-:S08]  /*08f0*/  DFMA R12, -R8, R10, R6 ;  /* 0x0000000a080c722b */ /* 0x000fd00000000106 */
[----:B------:R-:W-:-:S10]  /*0900*/  DFMA R2, R2, R12, R10 ;  /* 0x0000000c0202722b */ /* 0x000fd4000000000a */
[----:B------:R-:W-:-:S05]  /*0910*/  FFMA R5, RZ, R9, R3 ;  /* 0x00000009ff057223 */ /* 0x000fca0000000003 */
[----:B------:R-:W-:-:S13]  /*0920*/  FSETP.GT.AND P0, PT, |R5|, 1.469367938527859385e-39, PT ;  /* 0x001000000500780b */ /* 0x000fda0003f04200 */
[----:B------:R-:W-:Y:S05]  /*0930*/  @P0 BRA P1, `(.L_x_9) ;  /* 0x0000000000080947 */ /* 0x000fea0000800000 */
[----:B------:R-:W-:-:S07]  /*0940*/  MOV R10, 0x960 ;  /* 0x00000960000a7802 */ /* 0x000fce0000000f00 */
[----:B------:R-:W-:Y:S05]  /*0950*/  CALL.REL.NOINC `($__internal_0_$__cuda_sm20_div_rn_f64_full) ;  /* 0x0000000000147944 */ /* 0x000fea0003c00000 */
.L_x_9:
[----:B------:R-:W-:Y:S05]  /*0960*/  BSYNC.RECONVERGENT B0 ;  /* 0x0000000000007941 */ /* 0x000fea0003800200 */
.L_x_8:
[----:B------:R-:W0:Y:S02]  /*0970*/  LDC.64 R4, c[0x0][0x388] ;  /* 0x0000e200ff047b82 */ /* 0x000e240000000a00 */
[----:B0-----:R-:W-:-:S05]  /*0980*/  IMAD.WIDE R4, R0, 0x8, R4 ;  /* 0x0000000800047825 */ /* 0x001fca00078e0204 */
[----:B------:R-:W-:Y:S01]  /*0990*/  STG.E.64 desc[UR6][R4.64], R2 ;  /* 0x0000000204007986 */ /* 0x000fe2000c101b06 */
[----:B------:R-:W-:Y:S05]  /*09a0*/  EXIT ;  /* 0x000000000000794d */ /* 0x000fea0003800000 */
        .weak           $__internal_0_$__cuda_sm20_div_rn_f64_full
        .type           $__internal_0_$__cuda_sm20_div_rn_f64_full,@function
        .size           $__internal_0_$__cuda_sm20_div_rn_f64_full,(.L_x_28 - $__internal_0_$__cuda_sm20_div_rn_f64_full)
$__internal_0_$__cuda_sm20_div_rn_f64_full:
[C---:B------:R-:W-:Y:S01]  /*09b0*/  FSETP.GEU.AND P0, PT, |R9|.reuse, 1.469367938527859385e-39, PT ;  /* 0x001000000900780b */ /* 0x040fe20003f0e200 */
[--C-:B------:R-:W-:Y:S01]  /*09c0*/  IMAD.MOV.U32 R4, RZ, RZ, R8.reuse ;  /* 0x000000ffff047224 */ /* 0x100fe200078e0008 */
[----:B------:R-:W-:Y:S01]  /*09d0*/  LOP3.LUT R2, R9, 0x800fffff, RZ, 0xc0, !PT ;  /* 0x800fffff09027812 */ /* 0x000fe200078ec0ff */
[----:B------:R-:W-:Y:S01]  /*09e0*/  IMAD.MOV.U32 R5, RZ, RZ, R9 ;  /* 0x000000ffff057224 */ /* 0x000fe200078e0009 */
[C---:B------:R-:W-:Y:S01]  /*09f0*/  FSETP.GEU.AND P2, PT, |R7|.reuse, 1.469367938527859385e-39, PT ;  /* 0x001000000700780b */ /* 0x040fe20003f4e200 */
[----:B------:R-:W-:Y:S01]  /*0a00*/  IMAD.MOV.U32 R16, RZ, RZ, 0x1 ;  /* 0x00000001ff107424 */ /* 0x000fe200078e00ff */
[----:B------:R-:W-:Y:S01]  /*0a10*/  LOP3.LUT R3, R2, 0x3ff00000, RZ, 0xfc, !PT ;  /* 0x3ff0000002037812 */ /* 0x000fe200078efcff */
[----:B------:R-:W-:Y:S01]  /*0a20*/  IMAD.MOV.U32 R2, RZ, RZ, R8 ;  /* 0x000000ffff027224 */ /* 0x000fe200078e0008 */
[----:B------:R-:W-:Y:S01]  /*0a30*/  LOP3.LUT R11, R7, 0x7ff00000, RZ, 0xc0, !PT ;  /* 0x7ff00000070b7812 */ /* 0x000fe200078ec0ff */
[----:B------:R-:W-:Y:S01]  /*0a40*/  BSSY.RECONVERGENT B1, `(.L_x_10) ;  /* 0x0000051000017945 */ /* 0x000fe20003800200 */
[----:B------:R-:W-:-:S03]  /*0a50*/  LOP3.LUT R14, R9, 0x7ff00000, RZ, 0xc0, !PT ;  /* 0x7ff00000090e7812 */ /* 0x000fc600078ec0ff */
[----:B------:R-:W-:Y:S01]  /*0a60*/  @!P0 DMUL R2, R4, 8.98846567431157953865e+307 ;  /* 0x7fe0000004028828 */ /* 0x000fe20000000000 */
[----:B------:R-:W-:-:S03]  /*0a70*/  ISETP.GE.U32.AND P1, PT, R11, R14, PT ;  /* 0x0000000e0b00720c */ /* 0x000fc60003f26070 */
[----:B------:R-:W-:Y:S02]  /*0a80*/  @!P2 LOP3.LUT R8, R5, 0x7ff00000, RZ, 0xc0, !PT ;  /* 0x7ff000000508a812 */ /* 0x000fe400078ec0ff */
[----:B------:R-:W0:Y:S02]  /*0a90*/  MUFU.RCP64H R17, R3 ;  /* 0x0000000300117308 */ /* 0x000e240000001800 */
[----:B------:R-:W-:Y:S01]  /*0aa0*/  @!P2 ISETP.GE.U32.AND P3, PT, R11, R8, PT ;  /* 0x000000080b00a20c */ /* 0x000fe20003f66070 */
[----:B------:R-:W-:Y:S01]  /*0ab0*/  IMAD.MOV.U32 R8, RZ, RZ, R6 ;  /* 0x000000ffff087224 */ /* 0x000fe200078e0006 */
[----:B0-----:R-:W-:-:S08]  /*0ac0*/  DFMA R12, R16, -R2, 1 ;  /* 0x3ff00000100c742b */ /* 0x001fd00000000802 */
[----:B------:R-:W-:Y:S01]  /*0ad0*/  DFMA R18, R12, R12, R12 ;  /* 0x0000000c0c12722b */ /* 0x000fe2000000000c */
[----:B------:R-:W-:-:S05]  /*0ae0*/  IMAD.MOV.U32 R12, RZ, RZ, 0x1ca00000 ;  /* 0x1ca00000ff0c7424 */ /* 0x000fca00078e00ff */
[C---:B------:R-:W-:Y:S02]  /*0af0*/  @!P2 SEL R13, R12.reuse, 0x63400000, !P3 ;  /* 0x634000000c0da807 */ /* 0x040fe40005800000 */
[----:B------:R-:W-:Y:S01]  /*0b00*/  DFMA R16, R16, R18, R16 ;  /* 0x000000121010722b */ /* 0x000fe20000000010 */
[----:B------:R-:W-:Y:S01]  /*0b10*/  SEL R9, R12, 0x63400000, !P1 ;  /* 0x634000000c097807 */ /* 0x000fe20004800000 */
[----:B------:R-:W-:Y:S01]  /*0b20*/  @!P2 IMAD.MOV.U32 R18, RZ, RZ, RZ ;  /* 0x000000ffff12a224 */ /* 0x000fe200078e00ff */
[--C-:B------:R-:W-:Y:S02]  /*0b30*/  @!P2 LOP3.LUT R13, R13, 0x80000000, R7.reuse, 0xf8, !PT ;  /* 0x800000000d0da812 */ /* 0x100fe400078ef807 */
[----:B------:R-:W-:Y:S02]  /*0b40*/  LOP3.LUT R9, R9, 0x800fffff, R7, 0xf8, !PT ;  /* 0x800fffff09097812 */ /* 0x000fe400078ef807 */
[----:B------:R-:W-:Y:S01]  /*0b50*/  @!P2 LOP3.LUT R19, R13, 0x100000, RZ, 0xfc, !PT ;  /* 0x001000000d13a812 */ /* 0x000fe200078efcff */
[----:B------:R-:W-:-:S05]  /*0b60*/  DFMA R20, R16, -R2, 1 ;  /* 0x3ff000001014742b */ /* 0x000fca0000000802 */
[----:B------:R-:W-:-:S03]  /*0b70*/  @!P2 DFMA R8, R8, 2, -R18 ;  /* 0x400000000808a82b */ /* 0x000fc60000000812 */
[----:B------:R-:W-:Y:S01]  /*0b80*/  DFMA R16, R16, R20, R16 ;  /* 0x000000141010722b */ /* 0x000fe20000000010 */
[----:B------:R-:W-:Y:S02]  /*0b90*/  IMAD.MOV.U32 R21, RZ, RZ, R11 ;  /* 0x000000ffff157224 */ /* 0x000fe400078e000b */
[----:B------:R-:W-:Y:S01]  /*0ba0*/  IMAD.MOV.U32 R20, RZ, RZ, R14 ;  /* 0x000000ffff147224 */ /* 0x000fe200078e000e */
[----:B------:R-:W-:-:S03]  /*0bb0*/  @!P0 LOP3.LUT R20, R3, 0x7ff00000, RZ, 0xc0, !PT ;  /* 0x7ff0000003148812 */ /* 0x000fc600078ec0ff */
[----:B------:R-:W-:Y:S01]  /*0bc0*/  @!P2 LOP3.LUT R21, R9, 0x7ff00000, RZ, 0xc0, !PT ;  /* 0x7ff000000915a812 */ /* 0x000fe200078ec0ff */
[----:B------:R-:W-:Y:S01]  /*0bd0*/  DMUL R18, R16, R8 ;  /* 0x0000000810127228 */ /* 0x000fe20000000000 */
[----:B------:R-:W-:-:S03]  /*0be0*/  VIADD R22, R20, 0xffffffff ;  /* 0xffffffff14167836 */ /* 0x000fc60000000000 */
[----:B------:R-:W-:-:S04]  /*0bf0*/  VIADD R13, R21, 0xffffffff ;  /* 0xffffffff150d7836 */ /* 0x000fc80000000000 */
[----:B------:R-:W-:Y:S01]  /*0c00*/  DFMA R14, R18, -R2, R8 ;  /* 0x80000002120e722b */ /* 0x000fe20000000008 */
[----:B------:R-:W-:-:S04]  /*0c10*/  ISETP.GT.U32.AND P0, PT, R13, 0x7feffffe, PT ;  /* 0x7feffffe0d00780c */ /* 0x000fc80003f04070 */
[----:B------:R-:W-:-:S03]  /*0c20*/  ISETP.GT.U32.OR P0, PT, R22, 0x7feffffe, P0 ;  /* 0x7feffffe1600780c */ /* 0x000fc60000704470 */
[----:B------:R-:W-:-:S10]  /*0c30*/  DFMA R14, R16, R14, R18 ;  /* 0x0000000e100e722b */ /* 0x000fd40000000012 */
[----:B------:R-:W-:Y:S05]  /*0c40*/  @P0 BRA `(.L_x_11) ;  /* 0x00000000006c0947 */ /* 0x000fea0003800000 */
[----:B------:R-:W-:-:S04]  /*0c50*/  LOP3.LUT R16, R5, 0x7ff00000, RZ, 0xc0, !PT ;  /* 0x7ff0000005107812 */ /* 0x000fc800078ec0ff */
[CC--:B------:R-:W-:Y:S02]  /*0c60*/  VIADDMNMX R6, R11.reuse, -R16.reuse, 0xb9600000, !PT ;  /* 0xb96000000b067446 */ /* 0x0c0fe40007800910 */
[----:B------:R-:W-:Y:S02]  /*0c70*/  ISETP.GE.U32.AND P0, PT, R11, R16, PT ;  /* 0x000000100b00720c */ /* 0x000fe40003f06070 */
[----:B------:R-:W-:Y:S02]  /*0c80*/  VIMNMX R6, PT, PT, R6, 0x46a00000, PT ;  /* 0x46a0000006067848 */ /* 0x000fe40003fe0100 */
[----:B------:R-:W-:-:S05]  /*0c90*/  SEL R11, R12, 0x63400000, !P0 ;  /* 0x634000000c0b7807 */ /* 0x000fca0004000000 */
[----:B------:R-:W-:Y:S02]  /*0ca0*/  IMAD.IADD R11, R6, 0x1, -R11 ;  /* 0x00000001060b7824 */ /* 0x000fe400078e0a0b */
[----:B------:R-:W-:Y:S02]  /*0cb0*/  IMAD.MOV.U32 R6, RZ, RZ, RZ ;  /* 0x000000ffff067224 */ /* 0x000fe400078e00ff */
[----:B------:R-:W-:-:S06]  /*0cc0*/  VIADD R7, R11, 0x7fe00000 ;  /* 0x7fe000000b077836 */ /* 0x000fcc0000000000 */
[----:B------:R-:W-:-:S10]  /*0cd0*/  DMUL R12, R14, R6 ;  /* 0x000000060e0c7228 */ /* 0x000fd40000000000 */
[----:B------:R-:W-:-:S13]  /*0ce0*/  FSETP.GTU.AND P0, PT, |R13|, 1.469367938527859385e-39, PT ;  /* 0x001000000d00780b */ /* 0x000fda0003f0c200 */
[----:B------:R-:W-:Y:S05]  /*0cf0*/  @P0 BRA `(.L_x_12) ;  /* 0x0000000000940947 */ /* 0x000fea0003800000 */
[----:B------:R-:W-:Y:S01]  /*0d00*/  DFMA R2, R14, -R2, R8 ;  /* 0x800000020e02722b */ /* 0x000fe20000000008 */
[----:B------:R-:W-:-:S09]  /*0d10*/  IMAD.MOV.U32 R6, RZ, RZ, RZ ;  /* 0x000000ffff067224 */ /* 0x000fd200078e00ff */
[C---:B------:R-:W-:Y:S02]  /*0d20*/  FSETP.NEU.AND P0, PT, R3.reuse, RZ, PT ;  /* 0x000000ff0300720b */ /* 0x040fe40003f0d000 */
[----:B------:R-:W-:-:S04]  /*0d30*/  LOP3.LUT R5, R3, 0x80000000, R5, 0x48, !PT ;  /* 0x8000000003057812 */ /* 0x000fc800078e4805 */
[----:B------:R-:W-:-:S07]  /*0d40*/  LOP3.LUT R7, R5, R7, RZ, 0xfc, !PT ;  /* 0x0000000705077212 */ /* 0x000fce00078efcff */
[----:B------:R-:W-:Y:S05]  /*0d50*/  @!P0 BRA `(.L_x_12) ;  /* 0x00000000007c8947 */ /* 0x000fea0003800000 */
[----:B------:R-:W-:Y:S01]  /*0d60*/  IMAD.MOV R3, RZ, RZ, -R11 ;  /* 0x000000ffff037224 */ /* 0x000fe200078e0a0b */
[----:B------:R-:W-:Y:S01]  /*0d70*/  DMUL.RP R6, R14, R6 ;  /* 0x000000060e067228 */ /* 0x000fe20000008000 */
[----:B------:R-:W-:Y:S01]  /*0d80*/  IMAD.MOV.U32 R2, RZ, RZ, RZ ;  /* 0x000000ffff027224 */ /* 0x000fe200078e00ff */
[----:B------:R-:W-:-:S05]  /*0d90*/  IADD3 R11, PT, PT, -R11, -0x43300000, RZ ;  /* 0xbcd000000b0b7810 */ /* 0x000fca0007ffe1ff */
[----:B------:R-:W-:-:S03]  /*0da0*/  DFMA R2, R12, -R2, R14 ;  /* 0x800000020c02722b */ /* 0x000fc6000000000e */
[----:B------:R-:W-:-:S07]  /*0db0*/  LOP3.LUT R5, R7, R5, RZ, 0x3c, !PT ;  /* 0x0000000507057212 */ /* 0x000fce00078e3cff */
[----:B------:R-:W-:-:S04]  /*0dc0*/  FSETP.NEU.AND P0, PT, |R3|, R11, PT ;  /* 0x0000000b0300720b */ /* 0x000fc80003f0d200 */
[----:B------:R-:W-:Y:S02]  /*0dd0*/  FSEL R12, R6, R12, !P0 ;  /* 0x0000000c060c7208 */ /* 0x000fe40004000000 */
[----:B------:R-:W-:Y:S01]  /*0de0*/  FSEL R13, R5, R13, !P0 ;  /* 0x0000000d050d7208 */ /* 0x000fe20004000000 */
[----:B------:R-:W-:Y:S06]  /*0df0*/  BRA `(.L_x_12) ;  /* 0x0000000000547947 */ /* 0x000fec0003800000 */
.L_x_11:
[----:B------:R-:W-:-:S14]  /*0e00*/  DSETP.NAN.AND P0, PT, R6, R6, PT ;  /* 0x000000060600722a */ /* 0x000fdc0003f08000 */
[----:B------:R-:W-:Y:S05]  /*0e10*/  @P0 BRA `(.L_x_13) ;  /* 0x0000000000440947 */ /* 0x000fea0003800000 */
[----:B------:R-:W-:-:S14]  /*0e20*/  DSETP.NAN.AND P0, PT, R4, R4, PT ;  /* 0x000000040400722a */ /* 0x000fdc0003f08000 */
[----:B------:R-:W-:Y:S05]  /*0e30*/  @P0 BRA `(.L_x_14) ;  /* 0x0000000000300947 */ /* 0x000fea0003800000 */
[----:B------:R-:W-:Y:S01]  /*0e40*/  ISETP.NE.AND P0, PT, R21, R20, PT ;  /* 0x000000141500720c */ /* 0x000fe20003f05270 */
[----:B------:R-:W-:Y:S02]  /*0e50*/  IMAD.MOV.U32 R12, RZ, RZ, 0x0 ;  /* 0x00000000ff0c7424 */ /* 0x000fe400078e00ff */
[----:B------:R-:W-:-:S10]  /*0e60*/  IMAD.MOV.U32 R13, RZ, RZ, -0x80000 ;  /* 0xfff80000ff0d7424 */ /* 0x000fd400078e00ff */
[----:B------:R-:W-:Y:S05]  /*0e70*/  @!P0 BRA `(.L_x_12) ;  /* 0x0000000000348947 */ /* 0x000fea0003800000 */
[----:B------:R-:W-:Y:S02]  /*0e80*/  ISETP.NE.AND P0, PT, R21, 0x7ff00000, PT ;  /* 0x7ff000001500780c */ /* 0x000fe40003f05270 */
[----:B------:R-:W-:Y:S02]  /*0e90*/  LOP3.LUT R13, R7, 0x80000000, R5, 0x48, !PT ;  /* 0x80000000070d7812 */ /* 0x000fe400078e4805 */
[----:B------:R-:W-:-:S13]  /*0ea0*/  ISETP.EQ.OR P0, PT, R20, RZ, !P0 ;  /* 0x000000ff1400720c */ /* 0x000fda0004702670 */
[----:B------:R-:W-:Y:S01]  /*0eb0*/  @P0 LOP3.LUT R2, R13, 0x7ff00000, RZ, 0xfc, !PT ;  /* 0x7ff000000d020812 */ /* 0x000fe200078efcff */
[----:B------:R-:W-:Y:S02]  /*0ec0*/  @!P0 IMAD.MOV.U32 R12, RZ, RZ, RZ ;  /* 0x000000ffff0c8224 */ /* 0x000fe400078e00ff */
[----:B------:R-:W-:Y:S02]  /*0ed0*/  @P0 IMAD.MOV.U32 R12, RZ, RZ, RZ ;  /* 0x000000ffff0c0224 */ /* 0x000fe400078e00ff */
[----:B------:R-:W-:Y:S01]  /*0ee0*/  @P0 IMAD.MOV.U32 R13, RZ, RZ, R2 ;  /* 0x000000ffff0d0224 */ /* 0x000fe200078e0002 */
[----:B------:R-:W-:Y:S06]  /*0ef0*/  BRA `(.L_x_12) ;  /* 0x0000000000147947 */ /* 0x000fec0003800000 */
.L_x_14:
[----:B------:R-:W-:Y:S01]  /*0f00*/  LOP3.LUT R13, R5, 0x80000, RZ, 0xfc, !PT ;  /* 0x00080000050d7812 */ /* 0x000fe200078efcff */
[----:B------:R-:W-:Y:S01]  /*0f10*/  IMAD.MOV.U32 R12, RZ, RZ, R4 ;  /* 0x000000ffff0c7224 */ /* 0x000fe200078e0004 */
[----:B------:R-:W-:Y:S06]  /*0f20*/  BRA `(.L_x_12) ;  /* 0x0000000000087947 */ /* 0x000fec0003800000 */
.L_x_13:
[----:B------:R-:W-:Y:S01]  /*0f30*/  LOP3.LUT R13, R7, 0x80000, RZ, 0xfc, !PT ;  /* 0x00080000070d7812 */ /* 0x000fe200078efcff */
[----:B------:R-:W-:-:S07]  /*0f40*/  IMAD.MOV.U32 R12, RZ, RZ, R6 ;  /* 0x000000ffff0c7224 */ /* 0x000fce00078e0006 */
.L_x_12:
[----:B------:R-:W-:Y:S05]  /*0f50*/  BSYNC.RECONVERGENT B1 ;  /* 0x0000000000017941 */ /* 0x000fea0003800200 */
.L_x_10:
[----:B------:R-:W-:Y:S02]  /*0f60*/  IMAD.MOV.U32 R11, RZ, RZ, 0x0 ;  /* 0x00000000ff0b7424 */ /* 0x000fe400078e00ff */
[----:B------:R-:W-:Y:S02]  /*0f70*/  IMAD.MOV.U32 R2, RZ, RZ, R12 ;  /* 0x000000ffff027224 */ /* 0x000fe400078e000c */
[----:B------:R-:W-:Y:S01]  /*0f80*/  IMAD.MOV.U32 R3, RZ, RZ, R13 ;  /* 0x000000ffff037224 */ /* 0x000fe200078e000d */
[----:B------:R-:W-:Y:S06]  /*0f90*/  RET.REL.NODEC R10 `(_ZN5cntns14softmax_kernelEPKdPdi) ;  /* 0xfffffff00a187950 */ /* 0x000fec0003c3ffff */
.L_x_15:
[----:B------:R-:W-:-:S00]  /*0fa0*/  BRA `(.L_x_15) ;  /* 0xfffffffc00fc7947 */ /* 0x000fc0000383ffff */
[----:B------:R-:W-:-:S00]  /*0fb0*/  NOP ;  /* 0x0000000000007918 */ /* 0x000fc00000000000 */
        /* <DEDUP_REMOVED lines=12> */
.L_x_28:


//--------------------- .text._ZN5cntns22relu_derivative_kernelEPKdPdi --------------------------
	.section	.text._ZN5cntns22relu_derivative_kernelEPKdPdi,"ax",@progbits
	.align	128
        .global         _ZN5cntns22relu_derivative_kernelEPKdPdi
        .type           _ZN5cntns22relu_derivative_kernelEPKdPdi,@function
        .size           _ZN5cntns22relu_derivative_kernelEPKdPdi,(.L_x_31 - _ZN5cntns22relu_derivative_kernelEPKdPdi)
        .other          _ZN5cntns22relu_derivative_kernelEPKdPdi,@"STO_CUDA_ENTRY STV_DEFAULT"
_ZN5cntns22relu_derivative_kernelEPKdPdi:
.text._ZN5cntns22relu_derivative_kernelEPKdPdi:
[----:B------:R-:W-:Y:S01]  /*0000*/  LDC R1, c[0x0][0x37c] ;  /* 0x0000df00ff017b82 */ /* 0x000fe20000000800 */
[----:B------:R-:W0:Y:S07]  /*0010*/  S2R R0, SR_TID.X ;  /* 0x0000000000007919 */ /* 0x000e2e0000002100 */
[----:B------:R-:W0:Y:S01]  /*0020*/  S2UR UR4, SR_CTAID.X ;  /* 0x00000000000479c3 */ /* 0x000e220000002500 */
[----:B------:R-:W1:Y:S07]  /*0030*/  LDCU UR5, c[0x0][0x390] ;  /* 0x00007200ff0577ac */ /* 0x000e6e0008000800 */
[----:B------:R-:W0:Y:S02]  /*0040*/  LDC R9, c[0x0][0x360] ;  /* 0x0000d800ff097b82 */ /* 0x000e240000000800 */
[----:B0-----:R-:W-:-:S05]  /*0050*/  IMAD R9, R9, UR4, R0 ;  /* 0x0000000409097c24 */ /* 0x001fca000f8e0200 */
[----:B-1----:R-:W-:-:S13]  /*0060*/  ISETP.GE.U32.AND P0, PT, R9, UR5, PT ;  /* 0x0000000509007c0c */ /* 0x002fda000bf06070 */
[----:B------:R-:W-:Y:S05]  /*0070*/  @P0 EXIT ;  /* 0x000000000000094d */ /* 0x000fea0003800000 */
[----:B------:R-:W0:Y:S01]  /*0080*/  LDC.64 R2, c[0x0][0x380] ;  /* 0x0000e000ff027b82 */ /* 0x000e220000000a00 */
[----:B------:R-:W1:Y:S07]  /*0090*/  LDCU.64 UR4, c[0x0][0x358] ;  /* 0x00006b00ff0477ac */ /* 0x000e6e0008000a00 */
[----:B------:R-:W2:Y:S01]  /*00a0*/  LDC.64 R4, c[0x0][0x388] ;  /* 0x0000e200ff047b82 */ /* 0x000ea20000000a00 */
[----:B0-----:R-:W-:-:S06]  /*00b0*/  IMAD.WIDE.U32 R2, R9, 0x8, R2 ;  /* 0x0000000809027825 */ /* 0x001fcc00078e0002 */
[----:B-1----:R-:W3:Y:S01]  /*00c0*/  LDG.E.64 R2, desc[UR4][R2.64] ;  /* 0x0000000402027981 */ /* 0x002ee2000c1e1b00 */
[----:B------:R-:W-:Y:S01]  /*00d0*/  MOV R6, RZ ;  /* 0x000000ff00067202 */ /* 0x000fe20000000f00 */
[----:B--2---:R-:W-:Y:S01]  /*00e0*/  IMAD.WIDE.U32 R4, R9, 0x8, R4 ;  /* 0x0000000809047825 */ /* 0x004fe200078e0004 */
[----:B---3--:R-:W-:-:S06]  /*00f0*/  DSETP.GE.AND P0, PT, R2, RZ, PT ;  /* 0x000000ff0200722a */ /* 0x008fcc0003f06000 */
[----:B------:R-:W-:-:S05]  /*0100*/  FSEL R7, RZ, 1.875, !P0 ;  /* 0x3ff00000ff077808 */ /* 0x000fca0004000000 */
[----:B------:R-:W-:Y:S01]  /*0110*/  STG.E.64 desc[UR4][R4.64], R6 ;  /* 0x0000000604007986 */ /* 0x000fe2000c101b04 */
[----:B------:R-:W-:Y:S05]  /*0120*/  EXIT ;  /* 0x000000000000794d */ /* 0x000fea0003800000 */
.L_x_16:
        /* <DEDUP_REMOVED lines=13> */
.L_x_31:


//--------------------- .text._ZN5cntns11relu_kernelEPKdPdi --------------------------
	.section	.text._ZN5cntns11relu_kernelEPKdPdi,"ax",@progbits
	.align	128
        .global         _ZN5cntns11relu_kernelEPKdPdi
        .type           _ZN5cntns11relu_kernelEPKdPdi,@function
        .size           _ZN5cntns11relu_kernelEPKdPdi,(.L_x_32 - _ZN5cntns11relu_kernelEPKdPdi)
        .other          _ZN5cntns11relu_kernelEPKdPdi,@"STO_CUDA_ENTRY STV_DEFAULT"
_ZN5cntns11relu_kernelEPKdPdi:
.text._ZN5cntns11relu_kernelEPKdPdi:
        /* <DEDUP_REMOVED lines=13> */
[----:B--2---:R-:W-:Y:S01]  /*00d0*/  IMAD.WIDE.U32 R4, R9, 0x8, R4 ;  /* 0x0000000809047825 */ /* 0x004fe200078e0004 */
[----:B---3--:R-:W-:-:S06]  /*00e0*/  DSETP.GE.AND P0, PT, R2, RZ, PT ;  /* 0x000000ff0200722a */ /* 0x008fcc0003f06000 */
[----:B------:R-:W-:Y:S02]  /*00f0*/  FSEL R6, R2, RZ, P0 ;  /* 0x000000ff02067208 */ /* 0x000fe40000000000 */
[----:B------:R-:W-:-:S05]  /*0100*/  FSEL R7, R3, RZ, P0 ;  /* 0x000000ff03077208 */ /* 0x000fca0000000000 */
[----:B------:R-:W-:Y:S01]  /*0110*/  STG.E.64 desc[UR4][R4.64], R6 ;  /* 0x0000000604007986 */ /* 0x000fe2000c101b04 */
[----:B------:R-:W-:Y:S05]  /*0120*/  EXIT ;  /* 0x000000000000794d */ /* 0x000fea0003800000 */
.L_x_17:
        /* <DEDUP_REMOVED lines=13> */
.L_x_32:


//--------------------- .text._ZN5cntns24logsig_derivative_kernelEPKdPdi --------------------------
	.section	.text._ZN5cntns24logsig_derivative_kernelEPKdPdi,"ax",@progbits
	.align	128
        .global         _ZN5cntns24logsig_derivative_kernelEPKdPdi
        .type           _ZN5cntns24logsig_derivative_kernelEPKdPdi,@function
        .size           _ZN5cntns24logsig_derivative_kernelEPKdPdi,(.L_x_33 - _ZN5cntns24logsig_derivative_kernelEPKdPdi)
        .other          _ZN5cntns24logsig_derivative_kernelEPKdPdi,@"STO_CUDA_ENTRY STV_DEFAULT"
_ZN5cntns24logsig_derivative_kernelEPKdPdi:
.text._ZN5cntns24logsig_derivative_kernelEPKdPdi:
        /* <DEDUP_REMOVED lines=14> */
[----:B---3--:R-:W-:-:S08]  /*00e0*/  DADD R4, -R2, 1 ;  /* 0x3ff0000002047429 */ /* 0x008fd00000000100 */
[----:B------:R-:W-:-:S07]  /*00f0*/  DMUL R4, R2, R4 ;  /* 0x0000000402047228 */ /* 0x000fce0000000000 */
[----:B------:R-:W-:Y:S01]  /*0100*/  STG.E.64 desc[UR4][R6.64], R4 ;  /* 0x0000000406007986 */ /* 0x000fe2000c101b04 */
[----:B------:R-:W-:Y:S05]  /*0110*/  EXIT ;  /* 0x000000000000794d */ /* 0x000fea0003800000 */
.L_x_18:
        /* <DEDUP_REMOVED lines=14> */
.L_x_33:


//--------------------- .text._ZN5cntns13logsig_kernelEPKdPdi --------------------------
	.section	.text._ZN5cntns13logsig_kernelEPKdPdi,"ax",@progbits
	.align	128
        .global         _ZN5cntns13logsig_kernelEPKdPdi
        .type           _ZN5cntns13logsig_kernelEPKdPdi,@function
        .size           _ZN5cntns13logsig_kernelEPKdPdi,(.L_x_29 - _ZN5cntns13logsig_kernelEPKdPdi)
        .other          _ZN5cntns13logsig_kernelEPKdPdi,@"STO_CUDA_ENTRY STV_DEFAULT"
_ZN5cntns13logsig_kernelEPKdPdi:
.text._ZN5cntns13logsig_kernelEPKdPdi:
        /* <DEDUP_REMOVED lines=9> */
[----:B------:R-:W1:Y:S01]  /*0090*/  LDCU.64 UR4, c[0x0][0x358] ;  /* 0x00006b00ff0477ac */ /* 0x000e620008000a00 */
[----:B0-----:R-:W-:-:S06]  /*00a0*/  IMAD.WIDE.U32 R2, R0, 0x8, R2 ;  /* 0x0000000800027825 */ /* 0x001fcc00078e0002 */
[----:B-1----:R-:W2:Y:S01]  /*00b0*/  LDG.E.64 R2, desc[UR4][R2.64] ;  /* 0x0000000402027981 */ /* 0x002ea2000c1e1b00 */
[----:B------:R-:W-:Y:S01]  /*00c0*/  IMAD.MOV.U32 R4, RZ, RZ, 0x652b82fe ;  /* 0x652b82feff047424 */ /* 0x000fe200078e00ff */
[----:B------:R-:W-:Y:S01]  /*00d0*/  UMOV UR6, 0xfefa39ef ;  /* 0xfefa39ef00067882 */ /* 0x000fe20000000000 */
[----:B------:R-:W-:Y:S01]  /*00e0*/  IMAD.MOV.U32 R5, RZ, RZ, 0x3ff71547 ;  /* 0x3ff71547ff057424 */ /* 0x000fe200078e00ff */
[----:B------:R-:W-:Y:S01]  /*00f0*/  UMOV UR7, 0x3fe62e42 ;  /* 0x3fe62e4200077882 */ /* 0x000fe20000000000 */
[----:B------:R-:W-:Y:S04]  /*0100*/  BSSY.RECONVERGENT B0, `(.L_x_19) ;  /* 0x0000037000007945 */ /* 0x000fe80003800200 */
[----:B--2---:R-:W-:Y:S02]  /*0110*/  DFMA R4, R2, -R4, 6.75539944105574400000e+15 ;  /* 0x433800000204742b */ /* 0x004fe40000000804 */
[----:B------:R-:W-:-:S06]  /*0120*/  DADD R10, -RZ, -R2 ;  /* 0x00000000ff0a7229 */ /* 0x000fcc0000000902 */
[----:B------:R-:W-:-:S04]  /*0130*/  DADD R6, R4, -6.75539944105574400000e+15 ;  /* 0xc338000004067429 */ /* 0x000fc80000000000 */
[----:B------:R-:W-:-:S04]  /*0140*/  FSETP.GEU.AND P0, PT, |R11|, 4.1917929649353027344, PT ;  /* 0x4086232b0b00780b */ /* 0x000fc80003f0e200 */
[----:B------:R-:W-:Y:S01]  /*0150*/  DFMA R8, R6, -UR6, -R2 ;  /* 0x8000000606087c2b */ /* 0x000fe20008000802 */
[----:B------:R-:W-:Y:S01]  /*0160*/  UMOV UR6, 0x3b39803f ;  /* 0x3b39803f00067882 */ /* 0x000fe20000000000 */
[----:B------:R-:W-:-:S06]  /*0170*/  UMOV UR7, 0x3c7abc9e ;  /* 0x3c7abc9e00077882 */ /* 0x000fcc0000000000 */
[----:B------:R-:W-:Y:S01]  /*0180*/  DFMA R6, R6, -UR6, R8 ;  /* 0x8000000606067c2b */ /* 0x000fe20008000008 */
[----:B------:R-:W-:Y:S01]  /*0190*/  UMOV UR6, 0x69ce2bdf ;  /* 0x69ce2bdf00067882 */ /* 0x000fe20000000000 */
[----:B------:R-:W-:Y:S01]  /*01a0*/  IMAD.MOV.U32 R8, RZ, RZ, -0x35dec16 ;  /* 0xfca213eaff087424 */ /* 0x000fe200078e00ff */
[----:B------:R-:W-:Y:S01]  /*01b0*/  MOV R9, 0x3e928af3 ;  /* 0x3e928af300097802 */ /* 0x000fe20000000f00 */
[----:B------:R-:W-:-:S05]  /*01c0*/  UMOV UR7, 0x3e5ade15 ;  /* 0x3e5ade1500077882 */ /* 0x000fca0000000000 */
        /* <DEDUP_REMOVED lines=31> */
[C---:B------:R-:W-:Y:S02]  /*03c0*/  DADD R6, -R2.reuse, +INF ;  /* 0x7ff0000002067429 */ /* 0x040fe40000000100 */
[----:B------:R-:W-:-:S08]  /*03d0*/  DSETP.GT.AND P0, PT, R2, RZ, PT ;  /* 0x000000ff0200722a */ /* 0x000fd00003f04000 */
[----:B------:R-:W-:Y:S02]  /*03e0*/  FSEL R6, R6, RZ, !P0 ;  /* 0x000000ff06067208 */ /* 0x000fe40004000000 */
[----:B------:R-:W-:Y:S02]  /*03f0*/  @!P1 LEA.HI R5, R4, R4, RZ, 0x1 ;  /* 0x0000000404059211 */ /* 0x000fe400078f08ff */
[----:B------:R-:W-:Y:S02]  /*0400*/  FSEL R7, R7, RZ, !P0 ;  /* 0x000000ff07077208 */ /* 0x000fe40004000000 */
[----:B------:R-:W-:-:S04]  /*0410*/  @!P1 SHF.R.S32.HI R5, RZ, 0x1, R5 ;  /* 0x00000001ff059819 */ /* 0x000fc80000011405 */
[----:B------:R-:W-:Y:S01]  /*0420*/  @!P1 LEA R9, R5, R9, 0x14 ;  /* 0x0000000905099211 */ /* 0x000fe200078ea0ff */
[----:B------:R-:W-:-:S05]  /*0430*/  @!P1 IMAD.IADD R2, R4, 0x1, -R5 ;  /* 0x0000000104029824 */ /* 0x000fca00078e0a05 */
[----:B------:R-:W-:Y:S01]  /*0440*/  @!P1 LEA R3, R2, 0x3ff00000, 0x14 ;  /* 0x3ff0000002039811 */ /* 0x000fe200078ea0ff */
[----:B------:R-:W-:-:S06]  /*0450*/  @!P1 IMAD.MOV.U32 R2, RZ, RZ, RZ ;  /* 0x000000ffff029224 */ /* 0x000fcc00078e00ff */
[----:B------:R-:W-:-:S11]  /*0460*/  @!P1 DMUL R6, R8, R2 ;  /* 0x0000000208069228 */ /* 0x000fd60000000000 */
.L_x_20:
[----:B------:R-:W-:Y:S05]  /*0470*/  BSYNC.RECONVERGENT B0 ;  /* 0x0000000000007941 */ /* 0x000fea0003800200 */
.L_x_19:
[----:B------:R-:W-:Y:S01]  /*0480*/  DADD R8, R6, 1 ;  /* 0x3ff0000006087429 */ /* 0x000fe20000000000 */
[----:B------:R-:W-:Y:S05]  /*0490*/  BSSY.RECONVERGENT B0, `(.L_x_21) ;  /* 0x000000e000007945 */ /* 0x000fea0003800200 */
[----:B------:R-:W0:Y:S04]  /*04a0*/  MUFU.RCP64H R3, R9 ;  /* 0x0000000900037308 */ /* 0x000e280000001800 */
[----:B------:R-:W-:-:S05]  /*04b0*/  VIADD R2, R9, 0x300402 ;  /* 0x0030040209027836 */ /* 0x000fca0000000000 */
[----:B------:R-:W-:Y:S01]  /*04c0*/  FSETP.GEU.AND P0, PT, |R2|, 5.8789094863358348022e-39, PT ;  /* 0x004004020200780b */ /* 0x000fe20003f0e200 */
[----:B0-----:R-:W-:-:S08]  /*04d0*/  DFMA R4, -R8, R2, 1 ;  /* 0x3ff000000804742b */ /* 0x001fd00000000102 */
[----:B------:R-:W-:-:S08]  /*04e0*/  DFMA R4, R4, R4, R4 ;  /* 0x000000040404722b */ /* 0x000fd00000000004 */
[----:B------:R-:W-:-:S08]  /*04f0*/  DFMA R4, R2, R4, R2 ;  /* 0x000000040204722b */ /* 0x000fd00000000002 */
[----:B------:R-:W-:-:S08]  /*0500*/  DFMA R6, -R8, R4, 1 ;  /* 0x3ff000000806742b */ /* 0x000fd00000000104 */
[----:B------:R-:W-:Y:S01]  /*0510*/  DFMA R4, R4, R6, R4 ;  /* 0x000000060404722b */ /* 0x000fe20000000004 */
[----:B------:R-:W-:Y:S10]  /*0520*/  @P0 BRA `(.L_x_22) ;  /* 0x0000000000100947 */ /* 0x000ff40003800000 */
[----:B------:R-:W-:-:S05]  /*0530*/  LOP3.LUT R2, R9, 0x7fffffff, RZ, 0xc0, !PT ;  /* 0x7fffffff09027812 */ /* 0x000fca00078ec0ff */
[----:B------:R-:W-:Y:S01]  /*0540*/  VIADD R3, R2, 0xfff00000 ;  /* 0xfff0000002037836 */ /* 0x000fe20000000000 */
[----:B------:R-:W-:-:S07]  /*0550*/  MOV R2, 0x570 ;  /* 0x0000057000027802 */ /* 0x000fce0000000f00 */
[----:B------:R-:W-:Y:S05]  /*0560*/  CALL.REL.NOINC `($__internal_1_$__cuda_sm20_dblrcp_rn_slowpath_v3) ;  /* 0x0000000000147944 */ /* 0x000fea0003c00000 */
.L_x_22:
[----:B------:R-:W-:Y:S05]  /*0570*/  BSYNC.RECONVERGENT B0 ;  /* 0x0000000000007941 */ /* 0x000fea0003800200 */
.L_x_21:
[----:B------:R-:W0:Y:S02]  /*0580*/  LDC.64 R2, c[0x0][0x388] ;  /* 0x0000e200ff027b82 */ /* 0x000e240000000a00 */
[----:B0-----:R-:W-:-:S05]  /*0590*/  IMAD.WIDE.U32 R2, R0, 0x8, R2 ;  /* 0x0000000800027825 */ /* 0x001fca00078e0002 */
[----:B------:R-:W-:Y:S01]  /*05a0*/  STG.E.64 desc[UR4][R2.64], R4 ;  /* 0x0000000402007986 */ /* 0x000fe2000c101b04 */
[----:B------:R-:W-:Y:S05]  /*05b0*/  EXIT ;  /* 0x000000000000794d */ /* 0x000fea0003800000 */
        .weak           $__internal_1_$__cuda_sm20_dblrcp_rn_slowpath_v3
        .type           $__internal_1_$__cuda_sm20_dblrcp_rn_slowpath_v3,@function
        .size           $__internal_1_$__cuda_sm20_dblrcp_rn_slowpath_v3,(.L_x_29 - $__internal_1_$__cuda_sm20_dblrcp_rn_slowpath_v3)
$__internal_1_$__cuda_sm20_dblrcp_rn_slowpath_v3:
[----:B------:R-:W-:Y:S01]  /*05c0*/  MOV R4, R8 ;  /* 0x0000000800047202 */ /* 0x000fe20000000f00 */
[----:B------:R-:W-:Y:S01]  /*05d0*/  IMAD.MOV.U32 R5, RZ, RZ, R9 ;  /* 0x000000ffff057224 */ /* 0x000fe200078e0009 */
[----:B------:R-:W-:Y:S05]  /*05e0*/  BSSY.RECONVERGENT B1, `(.L_x_23) ;  /* 0x0000025000017945 */ /* 0x000fea0003800200 */
[----:B------:R-:W-:-:S14]  /*05f0*/  DSETP.GTU.AND P0, PT, |R4|, +INF , PT ;  /* 0x7ff000000400742a */ /* 0x000fdc0003f0c200 */
[----:B------:R-:W-:Y:S05]  /*0600*/  @P0 BRA `(.L_x_24) ;  /* 0x0000000000800947 */ /* 0x000fea0003800000 */
[----:B------:R-:W-:-:S05]  /*0610*/  LOP3.LUT R8, R9, 0x7fffffff, RZ, 0xc0, !PT ;  /* 0x7fffffff09087812 */ /* 0x000fca00078ec0ff */
[----:B------:R-:W-:-:S05]  /*0620*/  VIADD R6, R8, 0xffffffff ;  /* 0xffffffff08067836 */ /* 0x000fca0000000000 */
[----:B------:R-:W-:-:S13]  /*0630*/  ISETP.GE.U32.AND P0, PT, R6, 0x7fefffff, PT ;  /* 0x7fefffff0600780c */ /* 0x000fda0003f06070 */
[----:B------:R-:W-:Y:S01]  /*0640*/  @P0 LOP3.LUT R7, R5, 0x7ff00000, RZ, 0x3c, !PT ;  /* 0x7ff0000005070812 */ /* 0x000fe200078e3cff */
[----:B------:R-:W-:Y:S01]  /*0650*/  @P0 IMAD.MOV.U32 R6, RZ, RZ, RZ ;  /* 0x000000ffff060224 */ /* 0x000fe200078e00ff */
[----:B------:R-:W-:Y:S06]  /*0660*/  @P0 BRA `(.L_x_25) ;  /* 0x0000000000700947 */ /* 0x000fec0003800000 */
[----:B------:R-:W-:-:S13]  /*0670*/  ISETP.GE.U32.AND P0, PT, R8, 0x1000001, PT ;  /* 0x010000010800780c */ /* 0x000fda0003f06070 */
[----:B------:R-:W-:Y:S05]  /*0680*/  @!P0 BRA `(.L_x_26) ;  /* 0x0000000000388947 */ /* 0x000fea0003800000 */
[----:B------:R-:W-:Y:S01]  /*0690*/  IADD3 R7, PT, PT, R5, -0x3fe00000, RZ ;  /* 0xc020000005077810 */ /* 0x000fe20007ffe0ff */
[----:B------:R-:W-:Y:S02]  /*06a0*/  IMAD.MOV.U32 R6, RZ, RZ, R4 ;  /* 0x000000ffff067224 */ /* 0x000fe400078e0004 */
[----:B------:R-:W-:Y:S01]  /*06b0*/  IMAD.MOV.U32 R8, RZ, RZ, R3 ;  /* 0x000000ffff087224 */ /* 0x000fe200078e0003 */
[----:B------:R-:W0:Y:S05]  /*06c0*/  MUFU.RCP64H R9, R7 ;  /* 0x0000000700097308 */ /* 0x000e2a0000001800 */
[----:B0-----:R-:W-:-:S08]  /*06d0*/  DFMA R10, -R6, R8, 1 ;  /* 0x3ff00000060a742b */ /* 0x001fd00000000108 */
[----:B------:R-:W-:-:S08]  /*06e0*/  DFMA R10, R10, R10, R10 ;  /* 0x0000000a0a0a722b */ /* 0x000fd0000000000a */
[----:B------:R-:W-:-:S08]  /*06f0*/  DFMA R10, R8, R10, R8 ;  /* 0x0000000a080a722b */ /* 0x000fd00000000008 */
[----:B------:R-:W-:-:S08]  /*0700*/  DFMA R8, -R6, R10, 1 ;  /* 0x3ff000000608742b */ /* 0x000fd0000000010a */
[----:B------:R-:W-:-:S08]  /*0710*/  DFMA R8, R10, R8, R10 ;  /* 0x000000080a08722b */ /* 0x000fd0000000000a */
[----:B------:R-:W-:-:S08]  /*0720*/  DMUL R8, R8, 2.2250738585072013831e-308 ;  /* 0x0010000008087828 */ /* 0x000fd00000000000 */
[----:B------:R-:W-:-:S08]  /*0730*/  DFMA R4, -R4, R8, 1 ;  /* 0x3ff000000404742b */ /* 0x000fd00000000108 */
[----:B------:R-:W-:-:S08]  /*0740*/  DFMA R4, R4, R4, R4 ;  /* 0x000000040404722b */ /* 0x000fd00000000004 */
[----:B------:R-:W-:Y:S01]  /*0750*/  DFMA R6, R8, R4, R8 ;  /* 0x000000040806722b */ /* 0x000fe20000000008 */
[----:B------:R-:W-:Y:S10]  /*0760*/  BRA `(.L_x_25) ;  /* 0x0000000000307947 */ /* 0x000ff40003800000 */
.L_x_26:
[----:B------:R-:W-:Y:S01]  /*0770*/  DMUL R4, R4, 8.11296384146066816958e+31 ;  /* 0x4690000004047828 */ /* 0x000fe20000000000 */
[----:B------:R-:W-:-:S05]  /*0780*/  MOV R6, R3 ;  /* 0x0000000300067202 */ /* 0x000fca0000000f00 */
[----:B------:R-:W0:Y:S02]  /*0790*/  MUFU.RCP64H R7, R5 ;  /* 0x0000000500077308 */ /* 0x000e240000001800 */
[----:B0-----:R-:W-:-:S08]  /*07a0*/  DFMA R8, -R4, R6, 1 ;  /* 0x3ff000000408742b */ /* 0x001fd00000000106 */
[----:B------:R-:W-:-:S08]  /*07b0*/  DFMA R8, R8, R8, R8 ;  /* 0x000000080808722b */ /* 0x000fd00000000008 */
[----:B------:R-:W-:-:S08]  /*07c0*/  DFMA R8, R6, R8, R6 ;  /* 0x000000080608722b */ /* 0x000fd00000000006 */
[----:B------:R-:W-:-:S08]  /*07d0*/  DFMA R6, -R4, R8, 1 ;  /* 0x3ff000000406742b */ /* 0x000fd00000000108 */
[----:B------:R-:W-:-:S08]  /*07e0*/  DFMA R6, R8, R6, R8 ;  /* 0x000000060806722b */ /* 0x000fd00000000008 */
[----:B------:R-:W-:Y:S01]  /*07f0*/  DMUL R6, R6, 8.11296384146066816958e+31 ;  /* 0x4690000006067828 */ /* 0x000fe20000000000 */
[----:B------:R-:W-:Y:S10]  /*0800*/  BRA `(.L_x_25) ;  /* 0x0000000000087947 */ /* 0x000ff40003800000 */
.L_x_24:
[----:B------:R-:W-:Y:S01]  /*0810*/  LOP3.LUT R7, R5, 0x80000, RZ, 0xfc, !PT ;  /* 0x0008000005077812 */ /* 0x000fe200078efcff */
[----:B------:R-:W-:-:S07]  /*0820*/  IMAD.MOV.U32 R6, RZ, RZ, R4 ;  /* 0x000000ffff067224 */ /* 0x000fce00078e0004 */
.L_x_25:
[----:B------:R-:W-:Y:S05]  /*0830*/  BSYNC.RECONVERGENT B1 ;  /* 0x0000000000017941 */ /* 0x000fea0003800200 */
.L_x_23:
[----:B------:R-:W-:Y:S01]  /*0840*/  IMAD.MOV.U32 R3, RZ, RZ, 0x0 ;  /* 0x00000000ff037424 */ /* 0x000fe200078e00ff */
[----:B------:R-:W-:Y:S01]  /*0850*/  MOV R5, R7 ;  /* 0x0000000700057202 */ /* 0x000fe20000000f00 */
[----:B------:R-:W-:Y:S02]  /*0860*/  IMAD.MOV.U32 R4, RZ, RZ, R6 ;  /* 0x000000ffff047224 */ /* 0x000fe400078e0006 */
[----:B------:R-:W-:Y:S05]  /*0870*/  RET.REL.NODEC R2 `(_ZN5cntns13logsig_kernelEPKdPdi) ;  /* 0xfffffff402e07950 */ /* 0x000fea0003c3ffff */
.L_x_27:
        /* <DEDUP_REMOVED lines=16> */
.L_x_29:


//--------------------- .nv.shared._ZN5cntns14softmax_kernelEPKdPdi --------------------------
	.section	.nv.shared._ZN5cntns14softmax_kernelEPKdPdi,"aw",@nobits
	.sectionflags	@""
	.align	16
	.zero		1024


//--------------------- .nv.shared.reserved.0     --------------------------
	.section	.nv.shared.reserved.0,"aw",@nobits
	.weak		__nv_reservedSMEM_offset_0_alias
	.size		__nv_reservedSMEM_offset_0_alias, 0, 64
	.other		__nv_reservedSMEM_offset_0_alias,@"STO_CUDA_RESERVED_SHARED STV_DEFAULT"
__nv_reservedSMEM_offset_0_alias:
	.zero		0
	.zero		64


//--------------------- .nv.shared._ZN5cntns22relu_derivative_kernelEPKdPdi --------------------------
	.section	.nv.shared._ZN5cntns22relu_derivative_kernelEPKdPdi,"aw",@nobits
	.sectionflags	@""
	.align	16
	.zero		1024


//--------------------- .nv.shared._ZN5cntns11relu_kernelEPKdPdi --------------------------
	.section	.nv.shared._ZN5cntns11relu_kernelEPKdPdi,"aw",@nobits
	.sectionflags	@""
	.align	16
	.zero		1024


//--------------------- .nv.shared._ZN5cntns24logsig_derivative_kernelEPKdPdi --------------------------
	.section	.nv.shared._ZN5cntns24logsig_derivative_kernelEPKdPdi,"aw",@nobits
	.sectionflags	@""
	.align	16
	.zero		1024


//--------------------- .nv.shared._ZN5cntns13logsig_kernelEPKdPdi --------------------------
	.section	.nv.shared._ZN5cntns13logsig_kernelEPKdPdi,"aw",@nobits
	.sectionflags	@""
	.align	16
	.zero		1024


//--------------------- .nv.constant0._ZN5cntns14softmax_kernelEPKdPdi --------------------------
	.section	.nv.constant0._ZN5cntns14softmax_kernelEPKdPdi,"a",@progbits
	.sectionflags	@""
	.align	4
.nv.constant0._ZN5cntns14softmax_kernelEPKdPdi:
	.zero		916


//--------------------- .nv.constant0._ZN5cntns22relu_derivative_kernelEPKdPdi --------------------------
	.section	.nv.constant0._ZN5cntns22relu_derivative_kernelEPKdPdi,"a",@progbits
	.sectionflags	@""
	.align	4
.nv.constant0._ZN5cntns22relu_derivative_kernelEPKdPdi:
	.zero		916


//--------------------- .nv.constant0._ZN5cntns11relu_kernelEPKdPdi --------------------------
	.section	.nv.constant0._ZN5cntns11relu_kernelEPKdPdi,"a",@progbits
	.sectionflags	@""
	.align	4
.nv.constant0._ZN5cntns11relu_kernelEPKdPdi:
	.zero		916


//--------------------- .nv.constant0._ZN5cntns24logsig_derivative_kernelEPKdPdi --------------------------
	.section	.nv.constant0._ZN5cntns24logsig_derivative_kernelEPKdPdi,"a",@progbits
	.sectionflags	@""
	.align	4
.nv.constant0._ZN5cntns24logsig_derivative_kernelEPKdPdi:
	.zero		916


//--------------------- .nv.constant0._ZN5cntns13logsig_kernelEPKdPdi --------------------------
	.section	.nv.constant0._ZN5cntns13logsig_kernelEPKdPdi,"a",@progbits
	.sectionflags	@""
	.align	4
.nv.constant0._ZN5cntns13logsig_kernelEPKdPdi:
	.zero		916


//--------------------- SYMBOLS --------------------------

	.type		.nv.reservedSmem.offset0,@object
	.size		.nv.reservedSmem.offset0,0x4
	.type		.nv.reservedSmem.cap,@object
	.size		.nv.reservedSmem.cap,0x4
